	.target	sm_90a

	.elftype	@"ET_EXEC"


//--------------------- .note.nv.tkinfo           --------------------------
	.section	.note.nv.tkinfo,"",@"SHT_NOTE"
	.sectionflags	@"SHF_NOTE_NV_TKINFO"
	.tkinfo
        /*0018*/ 	.word	0x00000002
        /*0030*/ 	.string	""
        /*0030*/ 	.string	"ptxas"
        /*0030*/ 	.string	"Cuda compilation tools, release 13.0, V13.0.88"
        /*0030*/ 	.string	"Build cuda_13.0.r13.0/compiler.36424714_0"
        /*0030*/ 	.string	"-v  -suppress-debug-info  -lineinfo  -arch sm_90a "



//--------------------- .note.nv.cuinfo           --------------------------
	.section	.note.nv.cuinfo,"",@"SHT_NOTE"
	.sectionflags	@"SHF_NOTE_NV_CUINFO"
        /*0018*/ 	.short	0x0002
        /*001a*/ 	.short	0x005a
        /*001c*/ 	.short	0x0082
	.zero		2


//--------------------- .nv.info                  --------------------------
	.section	.nv.info,"",@"SHT_CUDA_INFO"
	.align	4


	//----- nvinfo : EIATTR_REGCOUNT
	.align		4
        /*0000*/ 	.byte	0x04, 0x2f
        /*0002*/ 	.short	(.L_1 - .L_0)
	.align		4
.L_0:
        /*0004*/ 	.word	index@(gluon_wgmma)
        /*0008*/ 	.word	0x000000ff


	//----- nvinfo : EIATTR_FRAME_SIZE
	.align		4
.L_1:
        /*000c*/ 	.byte	0x04, 0x11
        /*000e*/ 	.short	(.L_3 - .L_2)
	.align		4
.L_2:
        /*0010*/ 	.word	index@(gluon_wgmma)
        /*0014*/ 	.word	0x00000270


	//----- nvinfo : EIATTR_MIN_STACK_SIZE
	.align		4
.L_3:
        /*0018*/ 	.byte	0x04, 0x12
        /*001a*/ 	.short	(.L_5 - .L_4)
	.align		4
.L_4:
        /*001c*/ 	.word	index@(gluon_wgmma)
        /*0020*/ 	.word	0x00000270
.L_5:


//--------------------- .nv.compat                --------------------------
	.section	.nv.compat,"",@"SHT_CUDA_COMPAT_INFO"
	.align	4
        /*0000*/ 	.byte	0x02, 0x09, 0x01, 0x00, 0x02, 0x02, 0x04, 0x00, 0x02, 0x05, 0x05, 0x00, 0x03, 0x07, 0x01, 0x01
        /*0010*/ 	.byte	0x02, 0x03, 0x03, 0x00, 0x02, 0x06, 0x01, 0x00, 0x04, 0x0b, 0x08, 0x00, 0x00, 0x00, 0x00, 0x00
        /*0020*/ 	.byte	0x00, 0x00, 0x00, 0x00


//--------------------- .nv.info.gluon_wgmma      --------------------------
	.section	.nv.info.gluon_wgmma,"",@"SHT_CUDA_INFO"
	.sectionflags	@""
	.align	4


	//----- nvinfo : EIATTR_CUDA_API_VERSION
	.align		4
        /*0000*/ 	.byte	0x04, 0x37
        /*0002*/ 	.short	(.L_7 - .L_6)
.L_6:
        /*0004*/ 	.word	0x00000082


	//----- nvinfo : EIATTR_KPARAM_INFO
	.align		4
.L_7:
        /*0008*/ 	.byte	0x04, 0x17
        /*000a*/ 	.short	(.L_9 - .L_8)
.L_8:
        /*000c*/ 	.word	0x00000000
        /*0010*/ 	.short	0x000a
        /*0012*/ 	.short	0x0048
        /*0014*/ 	.byte	0x00, 0xf4, 0x21, 0x00


	//----- nvinfo : EIATTR_KPARAM_INFO
	.align		4
.L_9:
        /*0018*/ 	.byte	0x04, 0x17
        /*001a*/ 	.short	(.L_11 - .L_10)
.L_10:
        /*001c*/ 	.word	0x00000000
        /*0020*/ 	.short	0x0009
        /*0022*/ 	.short	0x0040
        /*0024*/ 	.byte	0x00, 0xf4, 0x21, 0x00


	//----- nvinfo : EIATTR_KPARAM_INFO
	.align		4
.L_11:
        /*0028*/ 	.byte	0x04, 0x17
        /*002a*/ 	.short	(.L_13 - .L_12)
.L_12:
        /*002c*/ 	.word	0x00000000
        /*0030*/ 	.short	0x0008
        /*0032*/ 	.short	0x0038
        /*0034*/ 	.byte	0x00, 0xf0, 0x21, 0x00


	//----- nvinfo : EIATTR_KPARAM_INFO
	.align		4
.L_13:
        /*0038*/ 	.byte	0x04, 0x17
        /*003a*/ 	.short	(.L_15 - .L_14)
.L_14:
        /*003c*/ 	.word	0x00000000
        /*0040*/ 	.short	0x0007
        /*0042*/ 	.short	0x0030
        /*0044*/ 	.byte	0x00, 0xf0, 0x21, 0x00


	//----- nvinfo : EIATTR_KPARAM_INFO
	.align		4
.L_15:
        /*0048*/ 	.byte	0x04, 0x17
        /*004a*/ 	.short	(.L_17 - .L_16)
.L_16:
        /*004c*/ 	.word	0x00000000
        /*0050*/ 	.short	0x0006
        /*0052*/ 	.short	0x0028
        /*0054*/ 	.byte	0x00, 0xf0, 0x21, 0x00


	//----- nvinfo : EIATTR_KPARAM_INFO
	.align		4
.L_17:
        /*0058*/ 	.byte	0x04, 0x17
        /*005a*/ 	.short	(.L_19 - .L_18)
.L_18:
        /*005c*/ 	.word	0x00000000
        /*0060*/ 	.short	0x0005
        /*0062*/ 	.short	0x0020
        /*0064*/ 	.byte	0x00, 0xf0, 0x11, 0x00


	//----- nvinfo : EIATTR_KPARAM_INFO
	.align		4
.L_19:
        /*0068*/ 	.byte	0x04, 0x17
        /*006a*/ 	.short	(.L_21 - .L_20)
.L_20:
        /*006c*/ 	.word	0x00000000
        /*0070*/ 	.short	0x0004
        /*0072*/ 	.short	0x001c
        /*0074*/ 	.byte	0x00, 0xf0, 0x11, 0x00


	//----- nvinfo : EIATTR_KPARAM_INFO
	.align		4
.L_21:
        /*0078*/ 	.byte	0x04, 0x17
        /*007a*/ 	.short	(.L_23 - .L_22)
.L_22:
        /*007c*/ 	.word	0x00000000
        /*0080*/ 	.short	0x0003
        /*0082*/ 	.short	0x0018
        /*0084*/ 	.byte	0x00, 0xf0, 0x11, 0x00


	//----- nvinfo : EIATTR_KPARAM_INFO
	.align		4
.L_23:
        /*0088*/ 	.byte	0x04, 0x17
        /*008a*/ 	.short	(.L_25 - .L_24)
.L_24:
        /*008c*/ 	.word	0x00000000
        /*0090*/ 	.short	0x0002
        /*0092*/ 	.short	0x0010
        /*0094*/ 	.byte	0x00, 0xf4, 0x21, 0x00


	//----- nvinfo : EIATTR_KPARAM_INFO
	.align		4
.L_25:
        /*0098*/ 	.byte	0x04, 0x17
        /*009a*/ 	.short	(.L_27 - .L_26)
.L_26:
        /*009c*/ 	.word	0x00000000
        /*00a0*/ 	.short	0x0001
        /*00a2*/ 	.short	0x0008
        /*00a4*/ 	.byte	0x00, 0xf4, 0x21, 0x00


	//----- nvinfo : EIATTR_KPARAM_INFO
	.align		4
.L_27:
        /*00a8*/ 	.byte	0x04, 0x17
        /*00aa*/ 	.short	(.L_29 - .L_28)
.L_28:
        /*00ac*/ 	.word	0x00000000
        /*00b0*/ 	.short	0x0000
        /*00b2*/ 	.short	0x0000
        /*00b4*/ 	.byte	0x00, 0xf4, 0x21, 0x00


	//----- nvinfo : EIATTR_SPARSE_MMA_MASK
	.align		4
.L_29:
        /*00b8*/ 	.byte	0x03, 0x50
        /*00ba*/ 	.short	0x0000


	//----- nvinfo : EIATTR_MAXREG_COUNT
	.align		4
        /*00bc*/ 	.byte	0x03, 0x1b
        /*00be*/ 	.short	0x00ff


	//----- nvinfo : EIATTR_NUM_BARRIERS
	.align		4
        /*00c0*/ 	.byte	0x02, 0x4c
        /*00c2*/ 	.byte	0x01
	.zero		1


	//----- nvinfo : EIATTR_ANNOTATIONS
	.align		4
        /*00c4*/ 	.byte	0x04, 0x55
        /*00c6*/ 	.short	(.L_31 - .L_30)


	//   ....[0]....
.L_30:
        /*00c8*/ 	.word	0x00000001
        /*00cc*/ 	.byte	0x50, 0x11, 0x00, 0x00, 0x01, 0x00, 0x00, 0x00, 0xa0, 0x12, 0x00, 0x00, 0x01, 0x00, 0x00, 0x00
        /* <DEDUP_REMOVED lines=272> */
        /*11dc*/ 	.byte	0x30, 0x44, 0x00, 0x00, 0x01, 0x00, 0x00, 0x00, 0x40, 0x44, 0x00, 0x00


	//----- nvinfo : EIATTR_MERCURY_ISA_VERSION
	.align		4
.L_31:
        /*11e8*/ 	.byte	0x03, 0x5f
        /*11ea*/ 	.short	0x0101


	//----- nvinfo : EIATTR_INT_WARP_WIDE_INSTR_OFFSETS
	.align		4
        /*11ec*/ 	.byte	0x04, 0x31
        /*11ee*/ 	.short	(.L_33 - .L_32)


	//   ....[0]....
.L_32:
        /*11f0*/ 	.word	0x000012d0


	//   ....[1]....
        /*11f4*/ 	.word	0x000012f0


	//   ....[2]....
        /*11f8*/ 	.word	0x00001310


	//   ....[3]....
        /*11fc*/ 	.word	0x00001430


	//   ....[4]....
        /*1200*/ 	.word	0x00001450


	//   ....[5]....
        /*1204*/ 	.word	0x00002d80


	//   ....[6]....
        /*1208*/ 	.word	0x00002d90


	//   ....[7]....
        /*120c*/ 	.word	0x00002e00


	//   ....[8]....
        /*1210*/ 	.word	0x00002e10


	//   ....[9]....
        /*1214*/ 	.word	0x00004680


	//   ....[10]....
        /*1218*/ 	.word	0x000046a0


	//----- nvinfo : EIATTR_COOP_GROUP_MASK_REGIDS
	.align		4
.L_33:
        /*121c*/ 	.byte	0x04, 0x29
        /*121e*/ 	.short	(.L_35 - .L_34)


	//   ....[0]....
.L_34:
        /*1220*/ 	.word	0xffffffff


	//   ....[1]....
        /*1224*/ 	.word	0xffffffff


	//   ....[2]....
        /*1228*/ 	.word	0xffffffff


	//----- nvinfo : EIATTR_COOP_GROUP_INSTR_OFFSETS
	.align		4
.L_35:
        /*122c*/ 	.byte	0x04, 0x28
        /*122e*/ 	.short	(.L_37 - .L_36)


	//   ....[0]....
.L_36:
        /*1230*/ 	.word	0x00000160


	//   ....[1]....
        /*1234*/ 	.word	0x00000730


	//   ....[2]....
        /*1238*/ 	.word	0x00000ce0


	//----- nvinfo : EIATTR_MBARRIER_INSTR_OFFSETS
	.align		4
.L_37:
        /*123c*/ 	.byte	0x04, 0x39
        /*123e*/ 	.short	(.L_39 - .L_38)


	//   ....[0]....
.L_38:
        /*1240*/ 	.word	0x00001b40
        /*1244*/ 	.word	0x000000ff
        /*1248*/ 	.word	0x00020000
        /*124c*/ 	.short	0x0100
        /*124e*/ 	.byte	0x14
	.zero		1


	//   ....[1]....
        /*1250*/ 	.word	0x00001cf0
        /*1254*/ 	.word	0x000000ff
        /*1258*/ 	.word	0x00020008
        /*125c*/ 	.short	0x0100
        /*125e*/ 	.byte	0x14
	.zero		1


	//   ....[2]....
        /*1260*/ 	.word	0x00001ea0
        /*1264*/ 	.word	0x000000ff
        /*1268*/ 	.word	0x00020010
        /*126c*/ 	.short	0x0100
        /*126e*/ 	.byte	0x14
	.zero		1


	//   ....[3]....
        /*1270*/ 	.word	0x00002050
        /*1274*/ 	.word	0x000000ff
        /*1278*/ 	.word	0x00020018
        /*127c*/ 	.short	0x0100
        /*127e*/ 	.byte	0x14
	.zero		1


	//   ....[4]....
        /*1280*/ 	.word	0x00002ec0
        /*1284*/ 	.word	0x000000ff
        /*1288*/ 	.word	0x00020000
        /*128c*/ 	.short	0x010a
        /*128e*/ 	.byte	0x13
	.zero		1


	//   ....[5]....
        /*1290*/ 	.word	0x00003b90
        /*1294*/ 	.word	0x000000ff
        /*1298*/ 	.word	0x00020000
        /*129c*/ 	.short	0x0108
        /*129e*/ 	.byte	0x14
	.zero		1


	//   ....[6]....
        /*12a0*/ 	.word	0x00003c00
        /*12a4*/ 	.word	0x000000ff
        /*12a8*/ 	.word	0x00020008
        /*12ac*/ 	.short	0x0108
        /*12ae*/ 	.byte	0x14
	.zero		1


	//   ....[7]....
        /*12b0*/ 	.word	0x00003c70
        /*12b4*/ 	.word	0x000000ff
        /*12b8*/ 	.word	0x00020010
        /*12bc*/ 	.short	0x0108
        /*12be*/ 	.byte	0x14
	.zero		1


	//   ....[8]....
        /*12c0*/ 	.word	0x000045c0
        /*12c4*/ 	.word	0x000000ff
        /*12c8*/ 	.word	0x00020018
        /*12cc*/ 	.short	0x0108
        /*12ce*/ 	.byte	0x14
	.zero		1


	//   ....[9]....
        /*12d0*/ 	.word	0x00005050
        /*12d4*/ 	.word	0x000000ff
        /*12d8*/ 	.word	0x00020000
        /*12dc*/ 	.short	0x010a
        /*12de*/ 	.byte	0x13
	.zero		1


	//----- nvinfo : EIATTR_NUM_MBARRIERS
	.align		4
.L_39:
        /*12e0*/ 	.byte	0x03, 0x38
        /*12e2*/ 	.short	0x0004


	//----- nvinfo : EIATTR_EXIT_INSTR_OFFSETS
	.align		4
        /*12e4*/ 	.byte	0x04, 0x1c
        /*12e6*/ 	.short	(.L_41 - .L_40)


	//   ....[0]....
.L_40:
        /*12e8*/ 	.word	0x00005040


	//----- nvinfo : EIATTR_REQNTID
	.align		4
.L_41:
        /*12ec*/ 	.byte	0x04, 0x10
        /*12ee*/ 	.short	(.L_43 - .L_42)
.L_42:
        /*12f0*/ 	.word	0x00000100
        /*12f4*/ 	.word	0x00000001
        /*12f8*/ 	.word	0x00000001


	//----- nvinfo : EIATTR_CRS_STACK_SIZE
	.align		4
.L_43:
        /*12fc*/ 	.byte	0x04, 0x1e
        /*12fe*/ 	.short	(.L_45 - .L_44)
.L_44:
        /*1300*/ 	.word	0x00000000


	//----- nvinfo : EIATTR_CBANK_PARAM_SIZE
	.align		4
.L_45:
        /*1304*/ 	.byte	0x03, 0x19
        /*1306*/ 	.short	0x0050


	//----- nvinfo : EIATTR_PARAM_CBANK
	.align		4
        /*1308*/ 	.byte	0x04, 0x0a
        /*130a*/ 	.short	(.L_47 - .L_46)
	.align		4
.L_46:
        /*130c*/ 	.word	index@(.nv.constant0.gluon_wgmma)
        /*1310*/ 	.short	0x0210
        /*1312*/ 	.short	0x0050


	//----- nvinfo : EIATTR_SW_WAR
	.align		4
.L_47:
        /*1314*/ 	.byte	0x04, 0x36
        /*1316*/ 	.short	(.L_49 - .L_48)
.L_48:
        /*1318*/ 	.word	0x00000008
.L_49:


//--------------------- .nv.callgraph             --------------------------
	.section	.nv.callgraph,"",@"SHT_CUDA_CALLGRAPH"
	.align	4
	.sectionentsize	8
	.align		4
        /*0000*/ 	.word	0x00000000
	.align		4
        /*0004*/ 	.word	0xffffffff
	.align		4
        /*0008*/ 	.word	0x00000000
	.align		4
        /*000c*/ 	.word	0xfffffffe
	.align		4
        /*0010*/ 	.word	0x00000000
	.align		4
        /*0014*/ 	.word	0xfffffffd
	.align		4
        /*0018*/ 	.word	0x00000000
	.align		4
        /*001c*/ 	.word	0xfffffffc


//--------------------- .text.gluon_wgmma         --------------------------
	.section	.text.gluon_wgmma,"ax",@progbits
	.align	128
        .global         gluon_wgmma
        .type           gluon_wgmma,@function
        .size           gluon_wgmma,(.L_x_52 - gluon_wgmma)
        .other          gluon_wgmma,@"STO_CUDA_ENTRY STV_DEFAULT"
gluon_wgmma:
.text.gluon_wgmma:
[----:B------:R-:W1:Y:S01]  /*0000*/  LDC R1, c[0x0][0x28] ;  /* 0x00000a00ff017b82 */ /* 0x000e620000000800 */
[----:B------:R-:W2:Y:S07]  /*0010*/  S2R R3, SR_TID.X ;  /* 0x0000000000037919 */ /* 0x000eae0000002100 */
[----:B------:R-:W3:Y:S01]  /*0020*/  S2UR UR4, SR_CgaCtaId ;  /* 0x00000000000479c3 */ /* 0x000ee20000008800 */
[----:B------:R-:W-:Y:S01]  /*0030*/  UMOV UR20, 0x400 ;  /* 0x0000040000147882 */ /* 0x000fe20000000000 */
[----:B------:R-:W-:Y:S01]  /*0040*/  ULDC UR6, c[0x0][0xc] ;  /* 0x0000030000067ab9 */ /* 0x000fe20000000800 */
[----:B------:R-:W-:Y:S01]  /*0050*/  ULDC.64 UR26, c[0x0][0x250] ;  /* 0x00009400001a7ab9 */ /* 0x000fe20000000a00 */
[----:B------:R-:W-:Y:S01]  /*0060*/  BSSY B0, `(.L_x_0) ;  /* 0x0000020000007945 */ /* 0x000fe20003800000 */
[----:B-1----:R-:W-:-:S03]  /*0070*/  VIADD R1, R1, 0xfffffd90 ;  /* 0xfffffd9001017836 */ /* 0x002fc60000000000 */
[----:B------:R-:W1:Y:S08]  /*0080*/  LDC R6, c[0x0][0x228] ;  /* 0x00008a00ff067b82 */ /* 0x000e700000000800 */
[----:B------:R-:W4:Y:S08]  /*0090*/  LDC R14, c[0x0][0x230] ;  /* 0x00008c00ff0e7b82 */ /* 0x000f300000000800 */
[----:B------:R-:W-:Y:S01]  /*00a0*/  S2UR UR30, SR_CTAID.Y ;  /* 0x00000000001e79c3 */ /* 0x000fe20000002600 */
[----:B---3--:R-:W-:-:S03]  /*00b0*/  ULEA UR20, UR4, UR20, 0x18 ;  /* 0x0000001404147291 */ /* 0x008fc6000f8ec03f */
[----:B------:R-:W-:Y:S01]  /*00c0*/  ULDC UR4, c[0x0][0x10] ;  /* 0x0000040000047ab9 */ /* 0x000fe20000000800 */
[----:B--2---:R-:W-:-:S03]  /*00d0*/  LOP3.LUT R2, R3, 0xff, RZ, 0xc0, !PT ;  /* 0x000000ff03027812 */ /* 0x004fc600078ec0ff */
[----:B------:R-:W2:Y:S01]  /*00e0*/  S2UR UR5, SR_CTAID.Z ;  /* 0x00000000000579c3 */ /* 0x000ea20000002700 */
[----:B-1----:R-:W-:Y:S01]  /*00f0*/  VIADD R6, R6, 0xffffffff ;  /* 0xffffffff06067836 */ /* 0x002fe20000000000 */
[C---:B------:R-:W-:Y:S02]  /*0100*/  ISETP.GE.U32.AND P0, PT, R2.reuse, 0x20, PT ;  /* 0x000000200200780c */ /* 0x040fe40003f06070 */
[C---:B------:R-:W-:Y:S02]  /*0110*/  ISETP.NE.U32.AND P2, PT, R2.reuse, RZ, PT ;  /* 0x000000ff0200720c */ /* 0x040fe40003f45070 */
[----:B------:R-:W-:Y:S02]  /*0120*/  LEA R12, R2, UR20, 0x2 ;  /* 0x00000014020c7c11 */ /* 0x000fe4000f8e10ff */
[----:B------:R-:W1:Y:S01]  /*0130*/  S2UR UR29, SR_CTAID.X ;  /* 0x00000000001d79c3 */ /* 0x000e620000002500 */
[----:B----4-:R-:W-:-:S06]  /*0140*/  VIADD R13, R14, 0xffffffff ;  /* 0xffffffff0e0d7836 */ /* 0x010fcc0000000000 */
[----:B------:R3:W-:Y:S01]  /*0150*/  @!P0 STS [R12], RZ ;  /* 0x000000ff0c008388 */ /* 0x0007e20000000800 */
[----:B------:R-:W-:-:S03]  /*0160*/  NOP ;  /* 0x0000000000007918 */ /* 0x000fc60000000000 */
[----:B------:R3:W-:Y:S01]  /*0170*/  @!P2 STS [UR20+0x24], R6 ;  /* 0x00002406ff00a988 */ /* 0x0007e20008000814 */
[----:B--2---:R-:W-:-:S03]  /*0180*/  UIMAD UR4, UR5, UR4, UR30 ;  /* 0x00000004050472a4 */ /* 0x004fc6000f8e021e */
[----:B------:R3:W-:Y:S01]  /*0190*/  @!P2 STS [UR20+0x20], R13 ;  /* 0x0000200dff00a988 */ /* 0x0007e20008000814 */
[----:B-1----:R-:W-:-:S04]  /*01a0*/  UIMAD UR4, UR4, UR6, UR29 ;  /* 0x00000006040472a4 */ /* 0x002fc8000f8e021d */
[----:B------:R-:W-:-:S03]  /*01b0*/  UIMAD UR5, UR4, 0x180, URZ ;  /* 0x00000180040578a4 */ /* 0x000fc6000f8e023f */
[----:B------:R-:W-:Y:S01]  /*01c0*/  UMOV UR4, URZ ;  /* 0x0000003f00047c82 */ /* 0x000fe20008000000 */
[----:B------:R-:W-:-:S04]  /*01d0*/  UIADD3 UR22, UP0, UR5, UR26, URZ ;  /* 0x0000001a05167290 */ /* 0x000fc8000ff1e03f */
[----:B------:R-:W-:Y:S01]  /*01e0*/  ULEA.HI.X.SX32 UR23, UR5, UR27, 0x1, UP0 ;  /* 0x0000001b05177291 */ /* 0x000fe200080f0e3f */
[----:B---3--:R-:W-:Y:S11]  /*01f0*/  @P2 BRA `(.L_x_1) ;  /* 0x0000000000182947 */ /* 0x008ff60003800000 */
[----:B------:R-:W1:Y:S01]  /*0200*/  LDS R0, [UR20+0x8] ;  /* 0x00000814ff007984 */ /* 0x000e620008000800 */
[----:B------:R-:W2:Y:S01]  /*0210*/  LDC.64 R8, c[0x0][0x210] ;  /* 0x00008400ff087b82 */ /* 0x000ea20000000a00 */
[----:B------:R-:W-:Y:S02]  /*0220*/  IMAD.MOV.U32 R5, RZ, RZ, 0x70 ;  /* 0x00000070ff057424 */ /* 0x000fe400078e00ff */
[----:B--2---:R2:W-:Y:S03]  /*0230*/  STS.64 [UR20], R8 ;  /* 0x00000008ff007988 */ /* 0x0045e60008000a14 */
[----:B-1----:R-:W-:-:S05]  /*0240*/  LOP3.LUT R0, R0, 0x10, R5, 0xd8, !PT ;  /* 0x0000001000007812 */ /* 0x002fca00078ed805 */
[----:B------:R2:W-:Y:S02]  /*0250*/  STS [UR20+0x8], R0 ;  /* 0x00000800ff007988 */ /* 0x0005e40008000814 */
.L_x_1:
[----:B------:R-:W-:Y:S05]  /*0260*/  BSYNC B0 ;  /* 0x0000000000007941 */ /* 0x000fea0003800000 */
.L_x_0:
[----:B------:R-:W-:Y:S04]  /*0270*/  BSSY B0, `(.L_x_2) ;  /* 0x000000a000007945 */ /* 0x000fe80003800000 */
[----:B------:R-:W-:Y:S05]  /*0280*/  @P2 BRA `(.L_x_3) ;  /* 0x0000000000202947 */ /* 0x000fea0003800000 */
[----:B--2---:R-:W1:Y:S01]  /*0290*/  LDS R0, [UR20+0x34] ;  /* 0x00003414ff007984 */ /* 0x004e620008000800 */
[----:B------:R-:W-:Y:S02]  /*02a0*/  IMAD.MOV.U32 R5, RZ, RZ, 0x1f000000 ;  /* 0x1f000000ff057424 */ /* 0x000fe400078e00ff */
[----:B------:R-:W-:Y:S01]  /*02b0*/  @!P2 IMAD.MOV.U32 R4, RZ, RZ, 0xff ;  /* 0x000000ffff04a424 */ /* 0x000fe200078e00ff */
[----:B------:R-:W2:Y:S02]  /*02c0*/  @!P2 LDS R7, [UR20+0x38] ;  /* 0x00003814ff07a984 */ /* 0x000ea40008000800 */
[----:B-1----:R-:W-:Y:S02]  /*02d0*/  LOP3.LUT R0, R0, 0xff000000, R5, 0xb8, !PT ;  /* 0xff00000000007812 */ /* 0x002fe400078eb805 */
[----:B--2---:R-:W-:-:S03]  /*02e0*/  @!P2 LOP3.LUT R4, R7, 0xff, R4, 0xb8, !PT ;  /* 0x000000ff0704a812 */ /* 0x004fc600078eb804 */
[----:B------:R1:W-:Y:S04]  /*02f0*/  STS [UR20+0x34], R0 ;  /* 0x00003400ff007988 */ /* 0x0003e80008000814 */
[----:B------:R1:W-:Y:S02]  /*0300*/  @!P2 STS [UR20+0x38], R4 ;  /* 0x00003804ff00a988 */ /* 0x0003e40008000814 */
.L_x_3:
[----:B------:R-:W-:Y:S05]  /*0310*/  BSYNC B0 ;  /* 0x0000000000007941 */ /* 0x000fea0003800000 */
.L_x_2:
[----:B------:R-:W-:Y:S04]  /*0320*/  BSSY B0, `(.L_x_4) ;  /* 0x000000e000007945 */ /* 0x000fe80003800000 */
[----:B------:R-:W-:Y:S05]  /*0330*/  @P2 BRA `(.L_x_5) ;  /* 0x0000000000302947 */ /* 0x000fea0003800000 */
[----:B-1----:R-:W1:Y:S01]  /*0340*/  LDS R4, [UR20+0x34] ;  /* 0x00003414ff047984 */ /* 0x002e620008000800 */
[----:B------:R-:W3:Y:S03]  /*0350*/  LDC.64 R10, c[0x0][0x238] ;  /* 0x00008e00ff0a7b82 */ /* 0x000ee60000000a00 */
[----:B--2---:R-:W2:Y:S01]  /*0360*/  LDS R0, [UR20+0x1c] ;  /* 0x00001c14ff007984 */ /* 0x004ea20008000800 */
[C---:B---3--:R-:W-:Y:S01]  /*0370*/  SHF.L.U64.HI R8, R10.reuse, 0x1, R11 ;  /* 0x000000010a087819 */ /* 0x048fe2000001020b */
[----:B------:R-:W-:-:S03]  /*0380*/  IMAD.SHL.U32 R5, R10, 0x2, RZ ;  /* 0x000000020a057824 */ /* 0x000fc600078e00ff */
[--C-:B------:R-:W-:Y:S02]  /*0390*/  SHF.R.U32.HI R7, RZ, 0x4, R8.reuse ;  /* 0x00000004ff077819 */ /* 0x100fe40000011608 */
[----:B------:R-:W-:-:S05]  /*03a0*/  SHF.R.U64 R5, R5, 0x4, R8 ;  /* 0x0000000405057819 */ /* 0x000fca0000001208 */
[----:B------:R3:W-:Y:S01]  /*03b0*/  STS [UR20+0xc], R5 ;  /* 0x00000c05ff007988 */ /* 0x0007e20008000814 */
[----:B-1----:R-:W-:Y:S02]  /*03c0*/  LOP3.LUT R4, R4, 0x7, RZ, 0xb8, !PT ;  /* 0x0000000704047812 */ /* 0x002fe400078eb8ff */
[----:B--2---:R-:W-:-:S03]  /*03d0*/  LOP3.LUT R0, R0, 0xf, R7, 0xb8, !PT ;  /* 0x0000000f00007812 */ /* 0x004fc600078eb807 */
[----:B------:R3:W-:Y:S04]  /*03e0*/  STS [UR20+0x34], R4 ;  /* 0x00003404ff007988 */ /* 0x0007e80008000814 */
[----:B------:R3:W-:Y:S02]  /*03f0*/  STS [UR20+0x1c], R0 ;  /* 0x00001c00ff007988 */ /* 0x0007e40008000814 */
.L_x_5:
[----:B------:R-:W-:Y:S05]  /*0400*/  BSYNC B0 ;  /* 0x0000000000007941 */ /* 0x000fea0003800000 */
.L_x_4:
[----:B------:R-:W-:Y:S04]  /*0410*/  BSSY B1, `(.L_x_6) ;  /* 0x000001a000017945 */ /* 0x000fe80003800000 */
[----:B------:R-:W-:Y:S04]  /*0420*/  BSSY B0, `(.L_x_7) ;  /* 0x0000015000007945 */ /* 0x000fe80003800000 */
[----:B------:R-:W-:Y:S05]  /*0430*/  @P2 BRA `(.L_x_8) ;  /* 0x0000000000202947 */ /* 0x000fea0003800000 */
[----:B-123--:R-:W1:Y:S02]  /*0440*/  LDS R0, [UR20+0x34] ;  /* 0x00003414ff007984 */ /* 0x00ee640008000800 */
[----:B-1----:R-:W-:-:S05]  /*0450*/  LOP3.LUT R0, R0, 0x38, RZ, 0xb8, !PT ;  /* 0x0000003800007812 */ /* 0x002fca00078eb8ff */
[----:B------:R1:W-:Y:S01]  /*0460*/  STS [UR20+0x34], R0 ;  /* 0x00003400ff007988 */ /* 0x0003e20008000814 */
[----:B------:R-:W-:Y:S05]  /*0470*/  @P2 BRA `(.L_x_9) ;  /* 0x0000000000202947 */ /* 0x000fea0003800000 */
[----:B-1----:R-:W1:Y:S01]  /*0480*/  LDS R0, [UR20+0x8] ;  /* 0x00000814ff007984 */ /* 0x002e620008000800 */
[----:B------:R-:W-:-:S05]  /*0490*/  IMAD.MOV.U32 R5, RZ, RZ, 0x780 ;  /* 0x00000780ff057424 */ /* 0x000fca00078e00ff */
[----:B-1----:R-:W-:-:S05]  /*04a0*/  LOP3.LUT R0, R0, 0x500, R5, 0xd8, !PT ;  /* 0x0000050000007812 */ /* 0x002fca00078ed805 */
[----:B------:R4:W-:Y:S02]  /*04b0*/  STS [UR20+0x8], R0 ;  /* 0x00000800ff007988 */ /* 0x0009e40008000814 */
.L_x_8:
[----:B------:R-:W-:Y:S05]  /*04c0*/  @P2 BRA `(.L_x_10) ;  /* 0x0000000000282947 */ /* 0x000fea0003800000 */
[----:B-1234-:R-:W1:Y:S02]  /*04d0*/  LDS R0, [UR20+0x8] ;  /* 0x00000814ff007984 */ /* 0x01ee640008000800 */
[----:B-1----:R-:W-:-:S05]  /*04e0*/  LOP3.LUT R0, R0, 0x1800, RZ, 0xb8, !PT ;  /* 0x0000180000007812 */ /* 0x002fca00078eb8ff */
[----:B------:R2:W-:Y:S02]  /*04f0*/  STS [UR20+0x8], R0 ;  /* 0x00000800ff007988 */ /* 0x0005e40008000814 */
.L_x_9:
[----:B------:R-:W-:Y:S05]  /*0500*/  @P2 BREAK B0 ;  /* 0x0000000000002942 */ /* 0x000fea0003800000 */
[----:B------:R-:W-:Y:S05]  /*0510*/  @P2 BRA `(.L_x_11) ;  /* 0x0000000000242947 */ /* 0x000fea0003800000 */
[----:B------:R-:W3:Y:S01]  /*0520*/  LDS R5, [UR20+0x8] ;  /* 0x00000814ff057984 */ /* 0x000ee20008000800 */
[----:B-12---:R-:W-:-:S05]  /*0530*/  IMAD.MOV.U32 R0, RZ, RZ, 0x6000 ;  /* 0x00006000ff007424 */ /* 0x006fca00078e00ff */
[----:B---3--:R-:W-:-:S04]  /*0540*/  LOP3.LUT R0, R5, 0x4000, R0, 0xd8, !PT ;  /* 0x0000400005007812 */ /* 0x008fc800078ed800 */
[----:B------:R-:W-:-:S05]  /*0550*/  LOP3.LUT R0, R0, 0x400000, RZ, 0xb8, !PT ;  /* 0x0040000000007812 */ /* 0x000fca00078eb8ff */
[----:B------:R1:W-:Y:S02]  /*0560*/  STS [UR20+0x8], R0 ;  /* 0x00000800ff007988 */ /* 0x0003e40008000814 */
.L_x_10:
[----:B------:R-:W-:Y:S05]  /*0570*/  BSYNC B0 ;  /* 0x0000000000007941 */ /* 0x000fea0003800000 */
.L_x_7:
[----:B-1234-:R-:W1:Y:S02]  /*0580*/  @!P2 LDS R0, [UR20+0x8] ;  /* 0x00000814ff00a984 */ /* 0x01ee640008000800 */
[----:B-1----:R-:W-:-:S05]  /*0590*/  @!P2 LOP3.LUT R0, R0, 0x8000, RZ, 0xb8, !PT ;  /* 0x000080000000a812 */ /* 0x002fca00078eb8ff */
[----:B------:R3:W-:Y:S02]  /*05a0*/  @!P2 STS [UR20+0x8], R0 ;  /* 0x00000800ff00a988 */ /* 0x0007e40008000814 */
.L_x_11:
[----:B------:R-:W-:Y:S05]  /*05b0*/  BSYNC B1 ;  /* 0x0000000000017941 */ /* 0x000fea0003800000 */
.L_x_6:
[----:B------:R-:W-:Y:S05]  /*05c0*/  WARPSYNC.ALL ;  /* 0x0000000000007948 */ /* 0x000fea0003800000 */
[----:B------:R-:W4:Y:S02]  /*05d0*/  LDC R7, c[0x0][0x22c] ;  /* 0x00008b00ff077b82 */ /* 0x000f240000000800 */
[----:B----4-:R-:W-:Y:S01]  /*05e0*/  VIADD R7, R7, 0xffffffff ;  /* 0xffffffff07077836 */ /* 0x010fe20000000000 */
[----:B------:R-:W-:Y:S06]  /*05f0*/  @P0 BRA `(.L_x_12) ;  /* 0x0000000000280947 */ /* 0x000fec0003800000 */
[----:B-123--:R-:W1:Y:S01]  /*0600*/  S2R R0, SR_LANEID ;  /* 0x0000000000007919 */ /* 0x00ee620000000000 */
[----:B------:R-:W-:Y:S05]  /*0610*/  WARPSYNC.ALL ;  /* 0x0000000000007948 */ /* 0x000fea0003800000 */
[----:B-1----:R-:W-:-:S05]  /*0620*/  IMAD.SHL.U32 R0, R0, 0x4, RZ ;  /* 0x0000000400007824 */ /* 0x002fca00078e00ff */
[----:B------:R-:W1:Y:S01]  /*0630*/  LDS R9, [R0+UR20] ;  /* 0x0000001400097984 */ /* 0x000e620008000800 */
[----:B------:R-:W-:-:S05]  /*0640*/  IADD3 R4, P1, R0, UR22, RZ ;  /* 0x0000001600047c10 */ /* 0x000fca000ff3e0ff */
[----:B------:R-:W-:-:S05]  /*0650*/  IMAD.X R5, RZ, RZ, UR23, P1 ;  /* 0x00000017ff057e24 */ /* 0x000fca00088e06ff */
[----:B-1----:R4:W5:Y:S01]  /*0660*/  ATOMG.E.EXCH.STRONG.GPU PT, RZ, [R4], R9 ;  /* 0x0000000904ff73a8 */ /* 0x00296200041ee100 */
[----:B------:R-:W-:-:S04]  /*0670*/  DEPBAR {5,4,3,2,1,0} ;  /* 0x0000003f0000791a */ /* 0x000fc80000000000 */
[----:B------:R4:W-:Y:S01]  /*0680*/  UTMACCTL.IV [UR22] ;  /* 0x00000000160079b9 */ /* 0x0009e20008000000 */
[----:B------:R-:W-:Y:S01]  /*0690*/  NOP ;  /* 0x0000000000007918 */ /* 0x000fe20000000000 */
.L_x_12:
[----:B------:R-:W-:Y:S05]  /*06a0*/  @P0 BRA `(.L_x_13) ;  /* 0x00000000000c0947 */ /* 0x000fea0003800000 */
[----:B------:R0:W-:Y:S01]  /*06b0*/  UTMACMDFLUSH ;  /* 0x00000000000079b7 */ /* 0x0001e20000000000 */
[----:B------:R-:W-:Y:S05]  /*06c0*/  @P0 BRA `(.L_x_13) ;  /* 0x0000000000040947 */ /* 0x000fea0003800000 */
[----:B------:R-:W-:-:S04]  /*06d0*/  DEPBAR.LE SB0, 0x0 ;  /* 0x000080000000791a */ /* 0x000fc80000000000 */
.L_x_13:
[----:B------:R-:W-:Y:S05]  /*06e0*/  WARPSYNC.ALL ;  /* 0x0000000000007948 */ /* 0x000fea0003800000 */
[----:B-----5:R-:W-:Y:S06]  /*06f0*/  BAR.SYNC.DEFER_BLOCKING 0x0 ;  /* 0x0000000000007b1d */ /* 0x020fec0000010000 */
[----:B------:R-:W-:Y:S02]  /*0700*/  BSSY B1, `(.L_x_14) ;  /* 0x000000b000017945 */ /* 0x000fe40003800000 */
[----:B------:R-:W-:Y:S06]  /*0710*/  BAR.SYNC.DEFER_BLOCKING 0x0 ;  /* 0x0000000000007b1d */ /* 0x000fec0000010000 */
[----:B------:R1:W-:Y:S01]  /*0720*/  @!P0 STS [R12], RZ ;  /* 0x000000ff0c008388 */ /* 0x0003e20000000800 */
[----:B------:R-:W-:Y:S01]  /*0730*/  NOP ;  /* 0x0000000000007918 */ /* 0x000fe20000000000 */
[----:B------:R-:W-:Y:S05]  /*0740*/  @P2 BRA `(.L_x_15) ;  /* 0x0000000000182947 */ /* 0x000fea0003800000 */
[----:B-123--:R-:W1:Y:S01]  /*0750*/  LDS R0, [UR20+0x8] ;  /* 0x00000814ff007984 */ /* 0x00ee620008000800 */
[----:B----4-:R-:W2:Y:S01]  /*0760*/  LDC.64 R8, c[0x0][0x218] ;  /* 0x00008600ff087b82 */ /* 0x010ea20000000a00 */
[----:B------:R-:W-:Y:S02]  /*0770*/  IMAD.MOV.U32 R5, RZ, RZ, 0x70 ;  /* 0x00000070ff057424 */ /* 0x000fe400078e00ff */
[----:B--2---:R2:W-:Y:S03]  /*0780*/  STS.64 [UR20], R8 ;  /* 0x00000008ff007988 */ /* 0x0045e60008000a14 */
[----:B-1----:R-:W-:-:S05]  /*0790*/  LOP3.LUT R0, R0, 0x10, R5, 0xd8, !PT ;  /* 0x0000001000007812 */ /* 0x002fca00078ed805 */
[----:B------:R2:W-:Y:S02]  /*07a0*/  STS [UR20+0x8], R0 ;  /* 0x00000800ff007988 */ /* 0x0005e40008000814 */
.L_x_15:
[----:B----4-:R-:W-:Y:S05]  /*07b0*/  BSYNC B1 ;  /* 0x0000000000017941 */ /* 0x010fea0003800000 */
.L_x_14:
[----:B------:R-:W-:Y:S04]  /*07c0*/  BSSY B1, `(.L_x_16) ;  /* 0x000000a000017945 */ /* 0x000fe80003800000 */
[----:B------:R-:W-:Y:S05]  /*07d0*/  @P2 BRA `(.L_x_17) ;  /* 0x0000000000202947 */ /* 0x000fea0003800000 */
[----:B-123--:R-:W1:Y:S01]  /*07e0*/  LDS R0, [UR20+0x34] ;  /* 0x00003414ff007984 */ /* 0x00ee620008000800 */
[----:B------:R-:W-:Y:S02]  /*07f0*/  IMAD.MOV.U32 R5, RZ, RZ, 0x3f000000 ;  /* 0x3f000000ff057424 */ /* 0x000fe400078e00ff */
[----:B------:R-:W-:Y:S01]  /*0800*/  @!P2 IMAD.MOV.U32 R4, RZ, RZ, 0x1f ;  /* 0x0000001fff04a424 */ /* 0x000fe200078e00ff */
[----:B------:R-:W2:Y:S02]  /*0810*/  @!P2 LDS R9, [UR20+0x38] ;  /* 0x00003814ff09a984 */ /* 0x000ea40008000800 */
[----:B-1----:R-:W-:Y:S02]  /*0820*/  LOP3.LUT R0, R0, 0xff000000, R5, 0xb8, !PT ;  /* 0xff00000000007812 */ /* 0x002fe400078eb805 */
[----:B--2---:R-:W-:-:S03]  /*0830*/  @!P2 LOP3.LUT R4, R9, 0xff, R4, 0xb8, !PT ;  /* 0x000000ff0904a812 */ /* 0x004fc600078eb804 */
[----:B------:R4:W-:Y:S04]  /*0840*/  STS [UR20+0x34], R0 ;  /* 0x00003400ff007988 */ /* 0x0009e80008000814 */
[----:B------:R4:W-:Y:S02]  /*0850*/  @!P2 STS [UR20+0x38], R4 ;  /* 0x00003804ff00a988 */ /* 0x0009e40008000814 */
.L_x_17:
[----:B------:R-:W-:Y:S05]  /*0860*/  BSYNC B1 ;  /* 0x0000000000017941 */ /* 0x000fea0003800000 */
.L_x_16:
[----:B------:R-:W-:Y:S04]  /*0870*/  BSSY B1, `(.L_x_18) ;  /* 0x0000004000017945 */ /* 0x000fe80003800000 */
[----:B------:R-:W-:Y:S05]  /*0880*/  @P2 BRA `(.L_x_19) ;  /* 0x0000000000082947 */ /* 0x000fea0003800000 */
[----:B------:R1:W-:Y:S04]  /*0890*/  STS [UR20+0x24], R13 ;  /* 0x0000240dff007988 */ /* 0x0003e80008000814 */
[----:B------:R1:W-:Y:S02]  /*08a0*/  STS [UR20+0x20], R7 ;  /* 0x00002007ff007988 */ /* 0x0003e40008000814 */
.L_x_19:
[----:B------:R-:W-:Y:S05]  /*08b0*/  BSYNC B1 ;  /* 0x0000000000017941 */ /* 0x000fea0003800000 */
.L_x_18:
[----:B------:R-:W-:Y:S04]  /*08c0*/  BSSY B1, `(.L_x_20) ;  /* 0x000000e000017945 */ /* 0x000fe80003800000 */
[----:B------:R-:W-:Y:S05]  /*08d0*/  @P2 BRA `(.L_x_21) ;  /* 0x0000000000302947 */ /* 0x000fea0003800000 */
[----:B----4-:R-:W4:Y:S01]  /*08e0*/  LDS R4, [UR20+0x34] ;  /* 0x00003414ff047984 */ /* 0x010f220008000800 */
[----:B------:R-:W5:Y:S03]  /*08f0*/  LDC.64 R10, c[0x0][0x240] ;  /* 0x00009000ff0a7b82 */ /* 0x000f660000000a00 */
[----:B-123--:R-:W1:Y:S01]  /*0900*/  LDS R0, [UR20+0x1c] ;  /* 0x00001c14ff007984 */ /* 0x00ee620008000800 */
[C---:B-----5:R-:W-:Y:S01]  /*0910*/  SHF.L.U64.HI R8, R10.reuse, 0x1, R11 ;  /* 0x000000010a087819 */ /* 0x060fe2000001020b */
[----:B------:R-:W-:-:S03]  /*0920*/  IMAD.SHL.U32 R5, R10, 0x2, RZ ;  /* 0x000000020a057824 */ /* 0x000fc600078e00ff */
[--C-:B------:R-:W-:Y:S02]  /*0930*/  SHF.R.U32.HI R9, RZ, 0x4, R8.reuse ;  /* 0x00000004ff097819 */ /* 0x100fe40000011608 */
[----:B------:R-:W-:-:S05]  /*0940*/  SHF.R.U64 R5, R5, 0x4, R8 ;  /* 0x0000000405057819 */ /* 0x000fca0000001208 */
[----:B------:R2:W-:Y:S01]  /*0950*/  STS [UR20+0xc], R5 ;  /* 0x00000c05ff007988 */ /* 0x0005e20008000814 */
[----:B----4-:R-:W-:Y:S02]  /*0960*/  LOP3.LUT R4, R4, 0x7, RZ, 0xb8, !PT ;  /* 0x0000000704047812 */ /* 0x010fe400078eb8ff */
[----:B-1----:R-:W-:-:S03]  /*0970*/  LOP3.LUT R0, R0, 0xf, R9, 0xb8, !PT ;  /* 0x0000000f00007812 */ /* 0x002fc600078eb809 */
[----:B------:R2:W-:Y:S04]  /*0980*/  STS [UR20+0x34], R4 ;  /* 0x00003404ff007988 */ /* 0x0005e80008000814 */
[----:B------:R2:W-:Y:S02]  /*0990*/  STS [UR20+0x1c], R0 ;  /* 0x00001c00ff007988 */ /* 0x0005e40008000814 */
.L_x_21:
[----:B------:R-:W-:Y:S05]  /*09a0*/  BSYNC B1 ;  /* 0x0000000000017941 */ /* 0x000fea0003800000 */
.L_x_20:
[----:B------:R-:W-:Y:S04]  /*09b0*/  BSSY B2, `(.L_x_22) ;  /* 0x000001a000027945 */ /* 0x000fe80003800000 */
[----:B------:R-:W-:Y:S04]  /*09c0*/  BSSY B1, `(.L_x_23) ;  /* 0x0000015000017945 */ /* 0x000fe80003800000 */
[----:B------:R-:W-:Y:S05]  /*09d0*/  @P2 BRA `(.L_x_24) ;  /* 0x0000000000202947 */ /* 0x000fea0003800000 */
[----:B-1234-:R-:W1:Y:S02]  /*09e0*/  LDS R0, [UR20+0x34] ;  /* 0x00003414ff007984 */ /* 0x01ee640008000800 */
[----:B-1----:R-:W-:-:S05]  /*09f0*/  LOP3.LUT R0, R0, 0x38, RZ, 0xb8, !PT ;  /* 0x0000003800007812 */ /* 0x002fca00078eb8ff */
[----:B------:R1:W-:Y:S01]  /*0a00*/  STS [UR20+0x34], R0 ;  /* 0x00003400ff007988 */ /* 0x0003e20008000814 */
[----:B------:R-:W-:Y:S05]  /*0a10*/  @P2 BRA `(.L_x_25) ;  /* 0x0000000000202947 */ /* 0x000fea0003800000 */
[----:B-1----:R-:W1:Y:S01]  /*0a20*/  LDS R0, [UR20+0x8] ;  /* 0x00000814ff007984 */ /* 0x002e620008000800 */
[----:B------:R-:W-:-:S05]  /*0a30*/  IMAD.MOV.U32 R5, RZ, RZ, 0x780 ;  /* 0x00000780ff057424 */ /* 0x000fca00078e00ff */
[----:B-1----:R-:W-:-:S05]  /*0a40*/  LOP3.LUT R0, R0, 0x500, R5, 0xd8, !PT ;  /* 0x0000050000007812 */ /* 0x002fca00078ed805 */
[----:B------:R1:W-:Y:S02]  /*0a50*/  STS [UR20+0x8], R0 ;  /* 0x00000800ff007988 */ /* 0x0003e40008000814 */
.L_x_24:
[----:B------:R-:W-:Y:S05]  /*0a60*/  @P2 BRA `(.L_x_26) ;  /* 0x0000000000282947 */ /* 0x000fea0003800000 */
[----:B-1234-:R-:W1:Y:S02]  /*0a70*/  LDS R0, [UR20+0x8] ;  /* 0x00000814ff007984 */ /* 0x01ee640008000800 */
[----:B-1----:R-:W-:-:S05]  /*0a80*/  LOP3.LUT R0, R0, 0x1800, RZ, 0xb8, !PT ;  /* 0x0000180000007812 */ /* 0x002fca00078eb8ff */
[----:B------:R2:W-:Y:S02]  /*0a90*/  STS [UR20+0x8], R0 ;  /* 0x00000800ff007988 */ /* 0x0005e40008000814 */
.L_x_25:
[----:B------:R-:W-:Y:S05]  /*0aa0*/  @P2 BREAK B1 ;  /* 0x0000000000012942 */ /* 0x000fea0003800000 */
[----:B------:R-:W-:Y:S05]  /*0ab0*/  @P2 BRA `(.L_x_27) ;  /* 0x0000000000242947 */ /* 0x000fea0003800000 */
[----:B-12---:R-:W1:Y:S01]  /*0ac0*/  LDS R0, [UR20+0x8] ;  /* 0x00000814ff007984 */ /* 0x006e620008000800 */
[----:B------:R-:W-:-:S05]  /*0ad0*/  IMAD.MOV.U32 R5, RZ, RZ, 0x6000 ;  /* 0x00006000ff057424 */ /* 0x000fca00078e00ff */
[----:B-1----:R-:W-:-:S04]  /*0ae0*/  LOP3.LUT R0, R0, 0x6000, R5, 0xd8, !PT ;  /* 0x0000600000007812 */ /* 0x002fc800078ed805 */
[----:B------:R-:W-:-:S05]  /*0af0*/  LOP3.LUT R0, R0, 0x400000, RZ, 0xb8, !PT ;  /* 0x0040000000007812 */ /* 0x000fca00078eb8ff */
[----:B------:R1:W-:Y:S02]  /*0b00*/  STS [UR20+0x8], R0 ;  /* 0x00000800ff007988 */ /* 0x0003e40008000814 */
.L_x_26:
[----:B------:R-:W-:Y:S05]  /*0b10*/  BSYNC B1 ;  /* 0x0000000000017941 */ /* 0x000fea0003800000 */
.L_x_23:
[----:B-1234-:R-:W1:Y:S02]  /*0b20*/  @!P2 LDS R0, [UR20+0x8] ;  /* 0x00000814ff00a984 */ /* 0x01ee640008000800 */
[----:B-1----:R-:W-:-:S05]  /*0b30*/  @!P2 LOP3.LUT R0, R0, 0x8000, RZ, 0xb8, !PT ;  /* 0x000080000000a812 */ /* 0x002fca00078eb8ff */
[----:B------:R3:W-:Y:S02]  /*0b40*/  @!P2 STS [UR20+0x8], R0 ;  /* 0x00000800ff00a988 */ /* 0x0007e40008000814 */
.L_x_27:
[----:B------:R-:W-:Y:S05]  /*0b50*/  BSYNC B2 ;  /* 0x0000000000027941 */ /* 0x000fea0003800000 */
.L_x_22:
[----:B------:R-:W-:Y:S05]  /*0b60*/  WARPSYNC.ALL ;  /* 0x0000000000007948 */ /* 0x000fea0003800000 */
[----:B------:R-:W-:-:S04]  /*0b70*/  UIADD3 UR25, UR5, 0x80, URZ ;  /* 0x0000008005197890 */ /* 0x000fc8000fffe03f */
[----:B------:R-:W-:-:S04]  /*0b80*/  UIADD3 UR24, UP0, UR25, UR26, URZ ;  /* 0x0000001a19187290 */ /* 0x000fc8000ff1e03f */
[----:B------:R-:W-:Y:S01]  /*0b90*/  ULEA.HI.X.SX32 UR25, UR25, UR27, 0x1, UP0 ;  /* 0x0000001b19197291 */ /* 0x000fe200080f0e3f */
[----:B------:R-:W-:Y:S11]  /*0ba0*/  @P0 BRA `(.L_x_28) ;  /* 0x0000000000280947 */ /* 0x000ff60003800000 */
        /* <DEDUP_REMOVED lines=10> */
.L_x_28:
[----:B------:R-:W-:Y:S05]  /*0c50*/  @P0 BRA `(.L_x_29) ;  /* 0x00000000000c0947 */ /* 0x000fea0003800000 */
[----:B------:R0:W-:Y:S01]  /*0c60*/  UTMACMDFLUSH ;  /* 0x00000000000079b7 */ /* 0x0001e20000000000 */
[----:B------:R-:W-:Y:S05]  /*0c70*/  @P0 BRA `(.L_x_29) ;  /* 0x0000000000040947 */ /* 0x000fea0003800000 */
[----:B------:R-:W-:-:S04]  /*0c80*/  DEPBAR.LE SB0, 0x0 ;  /* 0x000080000000791a */ /* 0x000fc80000000000 */
.L_x_29:
        /* <DEDUP_REMOVED lines=13> */
.L_x_31:
[----:B----4-:R-:W-:Y:S05]  /*0d60*/  BSYNC B2 ;  /* 0x0000000000027941 */ /* 0x010fea0003800000 */
.L_x_30:
[----:B------:R-:W-:Y:S04]  /*0d70*/  BSSY B3, `(.L_x_32) ;  /* 0x0000011000037945 */ /* 0x000fe80003800000 */
[----:B------:R-:W-:Y:S04]  /*0d80*/  BSSY B2, `(.L_x_33) ;  /* 0x000000e000027945 */ /* 0x000fe80003800000 */
[----:B------:R-:W-:Y:S05]  /*0d90*/  @P2 BRA `(.L_x_34) ;  /* 0x0000000000242947 */ /* 0x000fea0003800000 */
[----:B-123--:R-:W1:Y:S01]  /*0da0*/  LDS R0, [UR20+0x34] ;  /* 0x00003414ff007984 */ /* 0x00ee620008000800 */
[----:B------:R-:W-:-:S05]  /*0db0*/  IMAD.MOV.U32 R5, RZ, RZ, 0x3f000000 ;  /* 0x3f000000ff057424 */ /* 0x000fca00078e00ff */
[----:B-1----:R-:W-:-:S05]  /*0dc0*/  LOP3.LUT R0, R0, 0xff000000, R5, 0xb8, !PT ;  /* 0xff00000000007812 */ /* 0x002fca00078eb805 */
[----:B------:R1:W-:Y:S01]  /*0dd0*/  STS [UR20+0x34], R0 ;  /* 0x00003400ff007988 */ /* 0x0003e20008000814 */
[----:B------:R-:W-:Y:S05]  /*0de0*/  @P2 BRA `(.L_x_35) ;  /* 0x00000000001c2947 */ /* 0x000fea0003800000 */
[----:B-1----:R-:W1:Y:S01]  /*0df0*/  LDS R0, [UR20+0x38] ;  /* 0x00003814ff007984 */ /* 0x002e620008000800 */
[----:B------:R-:W-:-:S05]  /*0e00*/  IMAD.MOV.U32 R5, RZ, RZ, 0xff ;  /* 0x000000ffff057424 */ /* 0x000fca00078e00ff */
[----:B-1----:R-:W-:-:S05]  /*0e10*/  LOP3.LUT R0, R0, 0xff, R5, 0xb8, !PT ;  /* 0x000000ff00007812 */ /* 0x002fca00078eb805 */
[----:B------:R4:W-:Y:S02]  /*0e20*/  STS [UR20+0x38], R0 ;  /* 0x00003800ff007988 */ /* 0x0009e40008000814 */
.L_x_34:
[----:B------:R-:W-:Y:S05]  /*0e30*/  @P2 BREAK B2 ;  /* 0x0000000000022942 */ /* 0x000fea0003800000 */
[----:B------:R-:W-:Y:S05]  /*0e40*/  @P2 BRA `(.L_x_36) ;  /* 0x00000000000c2947 */ /* 0x000fea0003800000 */
[----:B------:R1:W-:Y:S02]  /*0e50*/  STS [UR20+0x20], R7 ;  /* 0x00002007ff007988 */ /* 0x0003e40008000814 */
.L_x_35:
[----:B------:R-:W-:Y:S05]  /*0e60*/  BSYNC B2 ;  /* 0x0000000000027941 */ /* 0x000fea0003800000 */
.L_x_33:
[----:B------:R1:W-:Y:S02]  /*0e70*/  @!P2 STS [UR20+0x24], R6 ;  /* 0x00002406ff00a988 */ /* 0x0003e40008000814 */
.L_x_36:
[----:B------:R-:W-:Y:S05]  /*0e80*/  BSYNC B3 ;  /* 0x0000000000037941 */ /* 0x000fea0003800000 */
.L_x_32:
[----:B------:R-:W-:Y:S05]  /*0e90*/  WARPSYNC.ALL ;  /* 0x0000000000007948 */ /* 0x000fea0003800000 */
[----:B------:R-:W-:Y:S04]  /*0ea0*/  BSSY B3, `(.L_x_37) ;  /* 0x000000e000037945 */ /* 0x000fe80003800000 */
[----:B------:R-:W-:Y:S05]  /*0eb0*/  @P2 BRA `(.L_x_38) ;  /* 0x0000000000302947 */ /* 0x000fea0003800000 */
[----:B------:R-:W5:Y:S01]  /*0ec0*/  LDS R4, [UR20+0x34] ;  /* 0x00003414ff047984 */ /* 0x000f620008000800 */
[----:B--2---:R-:W2:Y:S03]  /*0ed0*/  LDC.64 R8, c[0x0][0x248] ;  /* 0x00009200ff087b82 */ /* 0x004ea60000000a00 */
[----:B-1-34-:R-:W1:Y:S01]  /*0ee0*/  LDS R0, [UR20+0x1c] ;  /* 0x00001c14ff007984 */ /* 0x01ae620008000800 */
[C---:B--2---:R-:W-:Y:S01]  /*0ef0*/  SHF.L.U64.HI R6, R8.reuse, 0x1, R9 ;  /* 0x0000000108067819 */ /* 0x044fe20000010209 */
[----:B------:R-:W-:-:S03]  /*0f00*/  IMAD.SHL.U32 R5, R8, 0x2, RZ ;  /* 0x0000000208057824 */ /* 0x000fc600078e00ff */
[--C-:B------:R-:W-:Y:S02]  /*0f10*/  SHF.R.U32.HI R7, RZ, 0x4, R6.reuse ;  /* 0x00000004ff077819 */ /* 0x100fe40000011606 */
[----:B------:R-:W-:-:S05]  /*0f20*/  SHF.R.U64 R5, R5, 0x4, R6 ;  /* 0x0000000405057819 */ /* 0x000fca0000001206 */
[----:B------:R2:W-:Y:S01]  /*0f30*/  STS [UR20+0xc], R5 ;  /* 0x00000c05ff007988 */ /* 0x0005e20008000814 */
[----:B-----5:R-:W-:Y:S02]  /*0f40*/  LOP3.LUT R4, R4, 0x7, RZ, 0xb8, !PT ;  /* 0x0000000704047812 */ /* 0x020fe400078eb8ff */
[----:B-1----:R-:W-:-:S03]  /*0f50*/  LOP3.LUT R0, R0, 0xf, R7, 0xb8, !PT ;  /* 0x0000000f00007812 */ /* 0x002fc600078eb807 */
[----:B------:R2:W-:Y:S04]  /*0f60*/  STS [UR20+0x34], R4 ;  /* 0x00003404ff007988 */ /* 0x0005e80008000814 */
[----:B------:R2:W-:Y:S02]  /*0f70*/  STS [UR20+0x1c], R0 ;  /* 0x00001c00ff007988 */ /* 0x0005e40008000814 */
.L_x_38:
[----:B------:R-:W-:Y:S05]  /*0f80*/  BSYNC B3 ;  /* 0x0000000000037941 */ /* 0x000fea0003800000 */
.L_x_37:
        /* <DEDUP_REMOVED lines=11> */
.L_x_41:
[----:B------:R-:W-:Y:S05]  /*1040*/  @P2 BRA `(.L_x_43) ;  /* 0x0000000000282947 */ /* 0x000fea0003800000 */
[----:B-1234-:R-:W1:Y:S02]  /*1050*/  LDS R0, [UR20+0x8] ;  /* 0x00000814ff007984 */ /* 0x01ee640008000800 */
[----:B-1----:R-:W-:-:S05]  /*1060*/  LOP3.LUT R0, R0, 0x1800, RZ, 0xb8, !PT ;  /* 0x0000180000007812 */ /* 0x002fca00078eb8ff */
[----:B------:R2:W-:Y:S02]  /*1070*/  STS [UR20+0x8], R0 ;  /* 0x00000800ff007988 */ /* 0x0005e40008000814 */
.L_x_42:
[----:B------:R-:W-:Y:S05]  /*1080*/  @P2 BREAK B4 ;  /* 0x0000000000042942 */ /* 0x000fea0003800000 */
[----:B------:R-:W-:Y:S05]  /*1090*/  @P2 BRA `(.L_x_44) ;  /* 0x0000000000242947 */ /* 0x000fea0003800000 */
[----:B-12---:R-:W1:Y:S01]  /*10a0*/  LDS R0, [UR20+0x8] ;  /* 0x00000814ff007984 */ /* 0x006e620008000800 */
[----:B------:R-:W-:-:S05]  /*10b0*/  IMAD.MOV.U32 R5, RZ, RZ, 0x6000 ;  /* 0x00006000ff057424 */ /* 0x000fca00078e00ff */
[----:B-1----:R-:W-:-:S04]  /*10c0*/  LOP3.LUT R0, R0, 0x6000, R5, 0xd8, !PT ;  /* 0x0000600000007812 */ /* 0x002fc800078ed805 */
[----:B------:R-:W-:-:S05]  /*10d0*/  LOP3.LUT R0, R0, 0x400000, RZ, 0xb8, !PT ;  /* 0x0040000000007812 */ /* 0x000fca00078eb8ff */
[----:B------:R1:W-:Y:S02]  /*10e0*/  STS [UR20+0x8], R0 ;  /* 0x00000800ff007988 */ /* 0x0003e40008000814 */
.L_x_43:
[----:B------:R-:W-:Y:S05]  /*10f0*/  BSYNC B4 ;  /* 0x0000000000047941 */ /* 0x000fea0003800000 */
.L_x_40:
[----:B-1234-:R-:W1:Y:S02]  /*1100*/  @!P2 LDS R0, [UR20+0x8] ;  /* 0x00000814ff00a984 */ /* 0x01ee640008000800 */
[----:B-1----:R-:W-:-:S05]  /*1110*/  @!P2 LOP3.LUT R0, R0, 0x8000, RZ, 0xb8, !PT ;  /* 0x000080000000a812 */ /* 0x002fca00078eb8ff */
[----:B------:R3:W-:Y:S02]  /*1120*/  @!P2 STS [UR20+0x8], R0 ;  /* 0x00000800ff00a988 */ /* 0x0007e40008000814 */
.L_x_44:
[----:B------:R-:W-:Y:S05]  /*1130*/  BSYNC B3 ;  /* 0x0000000000037941 */ /* 0x000fea0003800000 */
.L_x_39:
[----:B------:R-:W-:Y:S05]  /*1140*/  WARPSYNC.ALL ;  /* 0x0000000000007948 */ /* 0x000fea0003800000 */
[----:B------:R4:W-:Y:S01]  /*1150*/  STL [R1], RZ ;  /* 0x000000ff01007387 */ /* 0x0009e20000100800 */
[----:B------:R-:W-:Y:S01]  /*1160*/  UIADD3 UR5, UR5, 0x100, URZ ;  /* 0x0000010005057890 */ /* 0x000fe2000fffe03f */
[----:B------:R-:W-:Y:S02]  /*1170*/  ISETP.GE.AND P1, PT, R14, 0x1, PT ;  /* 0x000000010e00780c */ /* 0x000fe40003f26270 */
[----:B------:R-:W-:Y:S01]  /*1180*/  SHF.R.U32.HI R6, RZ, 0x5, R3 ;  /* 0x00000005ff067819 */ /* 0x000fe20000011603 */
[----:B------:R-:W-:-:S04]  /*1190*/  UIADD3 UR26, UP0, UR5, UR26, URZ ;  /* 0x0000001a051a7290 */ /* 0x000fc8000ff1e03f */
[----:B------:R-:W-:Y:S01]  /*11a0*/  ULEA.HI.X.SX32 UR27, UR5, UR27, 0x1, UP0 ;  /* 0x0000001b051b7291 */ /* 0x000fe200080f0e3f */
[----:B----4-:R-:W-:Y:S11]  /*11b0*/  @P0 BRA `(.L_x_45) ;  /* 0x0000000000280947 */ /* 0x010ff60003800000 */
        /* <DEDUP_REMOVED lines=10> */
.L_x_45:
[----:B------:R-:W-:Y:S05]  /*1260*/  @P0 BRA `(.L_x_46) ;  /* 0x00000000000c0947 */ /* 0x000fea0003800000 */
[----:B------:R0:W-:Y:S01]  /*1270*/  UTMACMDFLUSH ;  /* 0x00000000000079b7 */ /* 0x0001e20000000000 */
[----:B------:R-:W-:Y:S05]  /*1280*/  @P0 BRA `(.L_x_46) ;  /* 0x0000000000040947 */ /* 0x000fea0003800000 */
[----:B------:R-:W-:-:S04]  /*1290*/  DEPBAR.LE SB0, 0x0 ;  /* 0x000080000000791a */ /* 0x000fc80000000000 */
.L_x_46:
[----:B------:R1:W-:Y:S01]  /*12a0*/  STL [R1+0x4], RZ ;  /* 0x000004ff01007387 */ /* 0x0003e20000100800 */
[----:B------:R-:W-:Y:S05]  /*12b0*/  WARPSYNC.ALL ;  /* 0x0000000000007948 */ /* 0x000fea0003800000 */
[----:B------:R1:W-:Y:S01]  /*12c0*/  STL [R1+0x8], RZ ;  /* 0x000008ff01007387 */ /* 0x0003e20000100800 */
[----:B-----5:R-:W-:Y:S01]  /*12d0*/  VOTEU.ALL UP1, P2 ;  /* 0x00000000003f7886 */ /* 0x020fe20001020000 */
[----:B------:R-:W-:Y:S01]  /*12e0*/  UMOV UR6, 0x1 ;  /* 0x0000000100067882 */ /* 0x000fe20000000000 */
[----:B------:R-:W-:Y:S01]  /*12f0*/  VOTEU.ALL UP0, P2 ;  /* 0x00000000003f7886 */ /* 0x000fe20001000000 */
[----:B------:R1:W-:Y:S01]  /*1300*/  STL [R1+0xc], RZ ;  /* 0x00000cff01007387 */ /* 0x0003e20000100800 */
[----:B------:R-:W-:Y:S01]  /*1310*/  VOTEU.ALL UP2, P2 ;  /* 0x00000000003f7886 */ /* 0x000fe20001040000 */
[----:B------:R-:W-:-:S04]  /*1320*/  @!UP1 UIADD3 UR8, -UR6, 0x100000, URZ ;  /* 0x0010000006089890 */ /* 0x000fc8000fffe13f */
[----:B------:R-:W-:Y:S02]  /*1330*/  @!UP1 USHF.L.U32 UR9, UR8, 0xb, URZ ;  /* 0x0000000b08099899 */ /* 0x000fe4000800063f */
[----:B------:R-:W-:Y:S01]  /*1340*/  @!UP1 USHF.L.U32 UR8, UR8, 0x1, URZ ;  /* 0x0000000108089899 */ /* 0x000fe2000800063f */
[----:B------:R-:W-:Y:S01]  /*1350*/  R2UR UR28, R6 ;  /* 0x00000000061c72ca */ /* 0x000fe200000e0000 */
[----:B------:R1:W-:Y:S01]  /*1360*/  STL [R1+0x10], RZ ;  /* 0x000010ff01007387 */ /* 0x0003e20000100800 */
[----:B------:R-:W-:-:S04]  /*1370*/  @!UP1 UIADD3 UR12, -UR6, 0x100000, URZ ;  /* 0x00100000060c9890 */ /* 0x000fc8000fffe13f */
[----:B------:R-:W-:Y:S02]  /*1380*/  @!UP1 USHF.L.U32 UR13, UR12, 0xb, URZ ;  /* 0x0000000b0c0d9899 */ /* 0x000fe4000800063f */
[----:B------:R-:W-:Y:S01]  /*1390*/  @!UP1 USHF.L.U32 UR12, UR12, 0x1, URZ ;  /* 0x000000010c0c9899 */ /* 0x000fe2000800063f */
[----:B------:R-:W-:Y:S01]  /*13a0*/  CS2R R24, SRZ ;  /* 0x0000000000187805 */ /* 0x000fe2000001ff00 */
[----:B------:R-:W-:-:S04]  /*13b0*/  @!UP1 UIADD3 UR14, -UR6, 0x100000, URZ ;  /* 0x00100000060e9890 */ /* 0x000fc8000fffe13f */
[----:B------:R-:W-:Y:S02]  /*13c0*/  @!UP1 USHF.L.U32 UR15, UR14, 0xb, URZ ;  /* 0x0000000b0e0f9899 */ /* 0x000fe4000800063f */
[----:B------:R-:W-:Y:S01]  /*13d0*/  @!UP1 USHF.L.U32 UR14, UR14, 0x1, URZ ;  /* 0x000000010e0e9899 */ /* 0x000fe2000800063f */
[----:B------:R1:W-:Y:S01]  /*13e0*/  STL [R1+0x14], RZ ;  /* 0x000014ff01007387 */ /* 0x0003e20000100800 */
[----:B------:R-:W-:-:S04]  /*13f0*/  @!UP1 UIADD3 UR6, -UR6, 0x100000, URZ ;  /* 0x0010000006069890 */ /* 0x000fc8000fffe13f */
[----:B------:R-:W-:Y:S02]  /*1400*/  @!UP1 USHF.L.U32 UR7, UR6, 0xb, URZ ;  /* 0x0000000b06079899 */ /* 0x000fe4000800063f */
[----:B------:R-:W-:Y:S01]  /*1410*/  @!UP1 USHF.L.U32 UR6, UR6, 0x1, URZ ;  /* 0x0000000106069899 */ /* 0x000fe2000800063f */
[----:B------:R-:W-:Y:S01]  /*1420*/  CS2R R26, SRZ ;  /* 0x00000000001a7805 */ /* 0x000fe2000001ff00 */
[----:B------:R-:W-:Y:S01]  /*1430*/  VOTEU.ALL UP1, P2 ;  /* 0x00000000003f7886 */ /* 0x000fe20001020000 */
[----:B------:R1:W-:Y:S01]  /*1440*/  STL [R1+0x18], RZ ;  /* 0x000018ff01007387 */ /* 0x0003e20000100800 */
[----:B------:R-:W-:Y:S01]  /*1450*/  VOTEU.ALL UP3, P2 ;  /* 0x00000000003f7886 */ /* 0x000fe20001060000 */
[----:B------:R-:W-:Y:S01]  /*1460*/  USHF.L.U32 UR21, UR30, 0x8, URZ ;  /* 0x000000081e157899 */ /* 0x000fe2000800063f */
[----:B------:R-:W-:Y:S01]  /*1470*/  CS2R R28, SRZ ;  /* 0x00000000001c7805 */ /* 0x000fe2000001ff00 */
[----:B------:R1:W-:Y:S01]  /*1480*/  STL [R1+0x1c], RZ ;  /* 0x00001cff01007387 */ /* 0x0003e20000100800 */
[----:B------:R-:W-:Y:S01]  /*1490*/  USHF.L.U32 UR11, UR29, 0x8, URZ ;  /* 0x000000081d0b7899 */ /* 0x000fe2000800063f */
[----:B------:R-:W-:-:S02]  /*14a0*/  CS2R R30, SRZ ;  /* 0x00000000001e7805 */ /* 0x000fc4000001ff00 */
[----:B------:R-:W-:Y:S01]  /*14b0*/  CS2R R32, SRZ ;  /* 0x0000000000207805 */ /* 0x000fe2000001ff00 */
[----:B------:R1:W-:Y:S01]  /*14c0*/  STL [R1+0x20], RZ ;  /* 0x000020ff01007387 */ /* 0x0003e20000100800 */
[----:B------:R-:W-:Y:S02]  /*14d0*/  CS2R R34, SRZ ;  /* 0x0000000000227805 */ /* 0x000fe4000001ff00 */
[----:B------:R-:W-:Y:S02]  /*14e0*/  CS2R R36, SRZ ;  /* 0x0000000000247805 */ /* 0x000fe4000001ff00 */
[----:B------:R-:W-:Y:S01]  /*14f0*/  CS2R R38, SRZ ;  /* 0x0000000000267805 */ /* 0x000fe2000001ff00 */
[----:B------:R1:W-:Y:S01]  /*1500*/  STL [R1+0x24], RZ ;  /* 0x000024ff01007387 */ /* 0x0003e20000100800 */
[----:B------:R-:W-:Y:S02]  /*1510*/  CS2R R40, SRZ ;  /* 0x0000000000287805 */ /* 0x000fe4000001ff00 */
        /* <DEDUP_REMOVED lines=72> */
[----:B------:R-:W-:Y:S01]  /*19a0*/  CS2R R150, SRZ ;  /* 0x0000000000967805 */ /* 0x000fe2000001ff00 */
[----:B------:R1:W-:Y:S04]  /*19b0*/  STL [R1+0x70], RZ ;  /* 0x000070ff01007387 */ /* 0x0003e80000100800 */
        /* <DEDUP_REMOVED lines=16> */
[----:B------:R1:W-:Y:S01]  /*1ac0*/  STL [R1+0xb4], RZ ;  /* 0x0000b4ff01007387 */ /* 0x0003e20000100800 */
[----:B------:R-:W-:Y:S06]  /*1ad0*/  BAR.SYNC.DEFER_BLOCKING 0x0 ;  /* 0x0000000000007b1d */ /* 0x000fec0000010000 */
[----:B------:R1:W-:Y:S04]  /*1ae0*/  STL [R1+0xb8], RZ ;  /* 0x0000b8ff01007387 */ /* 0x0003e80000100800 */
[----:B------:R1:W-:Y:S04]  /*1af0*/  STL [R1+0xbc], RZ ;  /* 0x0000bcff01007387 */ /* 0x0003e80000100800 */
[----:B------:R1:W-:Y:S04]  /*1b00*/  STL [R1+0xc0], RZ ;  /* 0x0000c0ff01007387 */ /* 0x0003e80000100800 */
[----:B------:R1:W-:Y:S04]  /*1b10*/  STL [R1+0xc4], RZ ;  /* 0x0000c4ff01007387 */ /* 0x0003e80000100800 */
[----:B------:R1:W-:Y:S04]  /*1b20*/  STL [R1+0xc8], RZ ;  /* 0x0000c8ff01007387 */ /* 0x0003e80000100800 */
[----:B------:R-:W2:Y:S02]  /*1b30*/  FENCE.VIEW.ASYNC.S ;  /* 0x00000000000073c6 */ /* 0x000ea40000000000 */
[----:B--2---:R1:W2:Y:S02]  /*1b40*/  @!UP0 SYNCS.EXCH.64 URZ, [UR20+0x20000], UR8 ;  /* 0x02000008143f85b2 */ /* 0x0042a40008000100 */
        /* <DEDUP_REMOVED lines=20> */
[----:B--2---:R-:W-:Y:S06]  /*1c90*/  BAR.SYNC.DEFER_BLOCKING 0x0 ;  /* 0x0000000000007b1d */ /* 0x004fec0000010000 */
[----:B------:R1:W-:Y:S04]  /*1ca0*/  STL [R1+0x11c], RZ ;  /* 0x00011cff01007387 */ /* 0x0003e80000100800 */
[----:B------:R1:W-:Y:S04]  /*1cb0*/  STL [R1+0x120], RZ ;  /* 0x000120ff01007387 */ /* 0x0003e80000100800 */
[----:B------:R1:W-:Y:S04]  /*1cc0*/  STL [R1+0x124], RZ ;  /* 0x000124ff01007387 */ /* 0x0003e80000100800 */
[----:B------:R1:W-:Y:S04]  /*1cd0*/  STL [R1+0x128], RZ ;  /* 0x000128ff01007387 */ /* 0x0003e80000100800 */
[----:B------:R1:W-:Y:S01]  /*1ce0*/  STL [R1+0x12c], RZ ;  /* 0x00012cff01007387 */ /* 0x0003e20000100800 */
[----:B------:R1:W2:Y:S03]  /*1cf0*/  @!UP1 SYNCS.EXCH.64 URZ, [UR20+0x20008], UR12 ;  /* 0x0200080c143f95b2 */ /* 0x0002a60008000100 */
        /* <DEDUP_REMOVED lines=55> */
[----:B------:R1:W-:Y:S01]  /*2070*/  STL [R1+0x1fc], RZ ;  /* 0x0001fcff01007387 */ /* 0x0003e20000100800 */
[----:B------:R-:W-:Y:S05]  /*2080*/  @!P1 BRA `(.L_x_47) ;  /* 0x0000001800a89947 */ /* 0x000fea0003800000 */
[----:B------:R1:W-:Y:S01]  /*2090*/  STL [R1], RZ ;  /* 0x000000ff01007387 */ /* 0x0003e20000100800 */
[----:B------:R-:W-:Y:S02]  /*20a0*/  CS2R R24, SRZ ;  /* 0x0000000000187805 */ /* 0x000fe4000001ff00 */
[----:B------:R-:W-:Y:S02]  /*20b0*/  CS2R R26, SRZ ;  /* 0x00000000001a7805 */ /* 0x000fe4000001ff00 */
[----:B------:R-:W-:Y:S01]  /*20c0*/  CS2R R28, SRZ ;  /* 0x00000000001c7805 */ /* 0x000fe2000001ff00 */
[----:B------:R1:W-:Y:S01]  /*20d0*/  STL [R1+0x4], RZ ;  /* 0x000004ff01007387 */ /* 0x0003e20000100800 */
[----:B------:R-:W-:Y:S02]  /*20e0*/  CS2R R30, SRZ ;  /* 0x00000000001e7805 */ /* 0x000fe4000001ff00 */
[----:B------:R-:W-:Y:S02]  /*20f0*/  CS2R R32, SRZ ;  /* 0x0000000000207805 */ /* 0x000fe4000001ff00 */
[----:B------:R-:W-:Y:S01]  /*2100*/  CS2R R34, SRZ ;  /* 0x0000000000227805 */ /* 0x000fe2000001ff00 */
[----:B------:R1:W-:Y:S01]  /*2110*/  STL [R1+0x8], RZ ;  /* 0x000008ff01007387 */ /* 0x0003e20000100800 */
[----:B------:R-:W-:-:S02]  /*2120*/  CS2R R36, SRZ ;  /* 0x0000000000247805 */ /* 0x000fc4000001ff00 */
        /* <DEDUP_REMOVED lines=75> */
[----:B------:R-:W-:Y:S01]  /*25e0*/  CS2R R150, SRZ ;  /* 0x0000000000967805 */ /* 0x000fe2000001ff00 */
[----:B------:R-:W-:Y:S01]  /*25f0*/  UMOV UR5, URZ ;  /* 0x0000003f00057c82 */ /* 0x000fe20008000000 */
[----:B------:R-:W-:Y:S01]  /*2600*/  UMOV UR10, URZ ;  /* 0x0000003f000a7c82 */ /* 0x000fe20008000000 */
        /* <DEDUP_REMOVED lines=105> */
[----:B------:R1:W-:Y:S02]  /*2ca0*/  STL [R1+0x1fc], RZ ;  /* 0x0001fcff01007387 */ /* 0x0003e40000100800 */
.L_x_49:
[----:B--2---:R-:W-:Y:S01]  /*2cb0*/  BAR.SYNC.DEFER_BLOCKING 0x0 ;  /* 0x0000000000007b1d */ /* 0x004fe20000010000 */
[----:B------:R-:W-:Y:S01]  /*2cc0*/  ULEA UR19, UR5, UR20, 0x3 ;  /* 0x0000001405137291 */ /* 0x000fe2000f8e183f */
[----:B-1-3--:R-:W-:Y:S01]  /*2cd0*/  @!P2 IMAD.MOV.U32 R0, RZ, RZ, 0x8000 ;  /* 0x00008000ff00a424 */ /* 0x00afe200078e00ff */
[----:B------:R-:W-:Y:S01]  /*2ce0*/  ELECT P0, URZ, PT ;  /* 0x00000000003f782f */ /* 0x000fe20003800000 */
[----:B------:R-:W-:-:S03]  /*2cf0*/  ULEA UR8, UR5, UR20, 0xe ;  /* 0x0000001405087291 */ /* 0x000fc6000f8e703f */
[----:B------:R-:W-:Y:S02]  /*2d00*/  ISETP.LT.U32.AND P0, PT, R2, 0x20, P0 ;  /* 0x000000200200780c */ /* 0x000fe40000701070 */
[----:B------:R-:W-:Y:S01]  /*2d10*/  ELECT P1, URZ, PT ;  /* 0x00000000003f782f */ /* 0x000fe20003820000 */
[----:B------:R-:W-:-:S03]  /*2d20*/  ULOP3.LUT UR12, UR28, 0x3, URZ, 0xc0, !UPT ;  /* 0x000000031c0c7892 */ /* 0x000fc6000f8ec03f */
[----:B------:R-:W-:Y:S01]  /*2d30*/  ISETP.LT.U32.AND P1, PT, R2, 0x80, P1 ;  /* 0x000000800200780c */ /* 0x000fe20000f21070 */
[----:B------:R-:W-:Y:S02]  /*2d40*/  UIADD3 UR18, UR8, 0x10000, URZ ;  /* 0x0001000008127890 */ /* 0x000fe4000fffe03f */
[----:B------:R-:W-:Y:S02]  /*2d50*/  ULEA UR14, UR12, UR21, 0x6 ;  /* 0x000000150c0e7291 */ /* 0x000fe4000f8e303f */
[----:B------:R-:W-:Y:S01]  /*2d60*/  ULEA UR12, UR12, UR18, 0xc ;  /* 0x000000120c0c7291 */ /* 0x000fe2000f8e603f */
[----:B------:R-:W-:Y:S01]  /*2d70*/  UMOV UR15, UR10 ;  /* 0x0000000a000f7c82 */ /* 0x000fe20008000000 */
[----:B------:R-:W-:Y:S01]  /*2d80*/  VOTEU.ANY UP0, P0 ;  /* 0x00000000003f7886 */ /* 0x000fe20000000100 */
[----:B------:R-:W-:Y:S01]  /*2d90*/  VOTEU.ANY UP2, P0 ;  /* 0x00000000003f7886 */ /* 0x000fe20000040100 */
[----:B------:R1:W-:Y:S01]  /*2da0*/  @!P2 SYNCS.ARRIVE.TRANS64 RZ, [UR19+0x20000], R0 ;  /* 0x02000000ffffa9a7 */ /* 0x0003e20008000013 */
[----:B------:R2:W-:Y:S06]  /*2db0*/  MEMBAR.ALL.CTA ;  /* 0x0000000000007992 */ /* 0x0005ec0000008000 */
[----:B--2---:R-:W2:Y:S01]  /*2dc0*/  FENCE.VIEW.ASYNC.S ;  /* 0x00000000000073c6 */ /* 0x004ea20000000000 */
[----:B------:R-:W-:Y:S01]  /*2dd0*/  @UP0 UIADD3 UR9, UR19, 0x20000, URZ ;  /* 0x0002000013090890 */ /* 0x000fe2000fffe03f */
[----:B------:R-:W-:Y:S01]  /*2de0*/  @UP0 UMOV UR6, UR22 ;  /* 0x0000001600060c82 */ /* 0x000fe20008000000 */
[----:B------:R-:W-:Y:S01]  /*2df0*/  @UP0 UMOV UR7, UR23 ;  /* 0x0000001700070c82 */ /* 0x000fe20008000000 */
[----:B--2---:R-:W-:Y:S01]  /*2e00*/  VOTEU.ANY UP1, P1 ;  /* 0x00000000003f7886 */ /* 0x004fe20000820100 */
[----:B------:R-:W-:Y:S01]  /*2e10*/  VOTEU.ANY UP3, P1 ;  /* 0x00000000003f7886 */ /* 0x000fe20000860100 */
[----:B-1----:R-:W-:-:S03]  /*2e20*/  IMAD.U32 R0, RZ, RZ, UR4 ;  /* 0x00000004ff007e24 */ /* 0x002fc6000f8e00ff */
[----:B------:R-:W-:Y:S01]  /*2e30*/  @UP1 UIADD3 UR13, UR19, 0x20000, URZ ;  /* 0x00020000130d1890 */ /* 0x000fe2000fffe03f */
[----:B------:R-:W-:Y:S01]  /*2e40*/  @UP1 UMOV UR16, UR24 ;  /* 0x0000001800101c82 */ /* 0x000fe20008000000 */
[----:B------:R-:W-:Y:S01]  /*2e50*/  @UP1 UMOV UR17, UR25 ;  /* 0x0000001900111c82 */ /* 0x000fe20008000000 */
[----:B------:R-:W-:Y:S01]  /*2e60*/  SHF.L.U32 R0, R0, 0x1f, RZ ;  /* 0x0000001f00007819 */ /* 0x000fe200000006ff */
[----:B------:R-:W-:Y:S06]  /*2e70*/  BAR.SYNC.DEFER_BLOCKING 0x0 ;  /* 0x0000000000007b1d */ /* 0x000fec0000010000 */
[----:B------:R1:W-:Y:S02]  /*2e80*/  @UP2 UTMALDG.2D [UR8], [UR6] ;  /* 0x00000008060025b4 */ /* 0x0003e40008008000 */
[----:B------:R-:W-:Y:S06]  /*2e90*/  BAR.SYNC.DEFER_BLOCKING 0x0 ;  /* 0x0000000000007b1d */ /* 0x000fec0000010000 */
[----:B------:R1:W-:Y:S02]  /*2ea0*/  @UP3 UTMALDG.2D [UR12], [UR16] ;  /* 0x0000000c100035b4 */ /* 0x0003e40008008000 */
[----:B------:R-:W-:Y:S06]  /*2eb0*/  BAR.SYNC.DEFER_BLOCKING 0x0 ;  /* 0x0000000000007b1d */ /* 0x000fec0000010000 */
[----:B------:R-:W2:Y:S02]  /*2ec0*/  SYNCS.PHASECHK.TRANS64.TRYWAIT P0, [UR19+0x20000], R0 ;  /* 0x02000000ff0075a7 */ /* 0x000ea40008000153 */
[----:B-12---:R-:W-:Y:S05]  /*2ed0*/  @!P0 BRA `(.L_x_48) ;  /* 0x00000020005c8947 */ /* 0x006fea0003800000 */
.L_x_50:
[----:B------:R-:W-:Y:S01]  /*2ee0*/  STL.64 [R1+0x268], R150 ;  /* 0x0002689601007387 */ /* 0x000fe20000100a00 */
[----:B------:R-:W-:Y:S01]  /*2ef0*/  USHF.L.U32 UR6, UR28, 0x6, URZ ;  /* 0x000000061c067899 */ /* 0x000fe2000800063f */
[----:B------:R-:W1:Y:S02]  /*2f00*/  LDC R0, c[0x0][0x230] ;  /* 0x00008c00ff007b82 */ /* 0x000e640000000800 */
[----:B------:R-:W-:Y:S04]  /*2f10*/  STL.64 [R1+0x260], R148 ;  /* 0x0002609401007387 */ /* 0x000fe80000100a00 */
        /* <DEDUP_REMOVED lines=11> */
[----:B------:R2:W-:Y:S04]  /*2fd0*/  STL.64 [R1+0x200], R124 ;  /* 0x0002007c01007387 */ /* 0x0005e80000100a00 */
[----:B--2---:R-:W2:Y:S04]  /*2fe0*/  LDL.LU.64 R124, [R1] ;  /* 0x00000000017c7983 */ /* 0x004ea80000300a00 */
[----:B------:R-:W2:Y:S04]  /*2ff0*/  LDL.LU.64 R126, [R1+0x8] ;  /* 0x00000800017e7983 */ /* 0x000ea80000300a00 */
        /* <DEDUP_REMOVED lines=61> */
[----:B------:R-:W2:Y:S01]  /*33d0*/  LDL.LU.64 R250, [R1+0x1f8] ;  /* 0x0001f80001fa7983 */ /* 0x000ea20000300a00 */
[----:B------:R-:W-:-:S02]  /*33e0*/  ULOP3.LUT UR6, UR6, 0x100, URZ, 0xc0, !UPT ;  /* 0x0000010006067892 */ /* 0x000fc4000f8ec03f */
[----:B------:R-:W-:Y:S02]  /*33f0*/  USHF.R.U32.HI UR7, URZ, 0x4, UR18 ;  /* 0x000000043f077899 */ /* 0x000fe40008011612 */
[----:B------:R-:W-:Y:S02]  /*3400*/  ULEA.HI UR8, UR8, UR6, URZ, 0x1c ;  /* 0x0000000608087291 */ /* 0x000fe4000f8fe03f */
[----:B------:R-:W-:Y:S02]  /*3410*/  USGXT.U32 UR6, UR7, 0xe ;  /* 0x0000000e0706789a */ /* 0x000fe40008000000 */
[----:B------:R-:W-:Y:S02]  /*3420*/  ULOP3.LUT UR12, UR8, 0x3fff, URZ, 0xc0, !UPT ;  /* 0x00003fff080c7892 */ /* 0x000fe4000f8ec03f */
[----:B------:R-:W-:Y:S01]  /*3430*/  ULOP3.LUT UR14, UR6, 0x1000000, URZ, 0xfc, !UPT ;  /* 0x01000000060e7892 */ /* 0x000fe2000f8efc3f */
[----:B------:R-:W-:Y:S01]  /*3440*/  UMOV UR13, 0x80000020 ;  /* 0x80000020000d7882 */ /* 0x000fe20000000000 */
[----:B------:R-:W-:Y:S01]  /*3450*/  UMOV UR15, 0x40000040 ;  /* 0x40000040000f7882 */ /* 0x000fe20000000000 */
[----:B------:R-:W-:Y:S01]  /*3460*/  UIADD3 UR16, UP0, UR12, 0x2, URZ ;  /* 0x000000020c107890 */ /* 0x000fe2000ff1e03f */
[----:B------:R-:W-:Y:S01]  /*3470*/  UMOV UR8, URZ ;  /* 0x0000003f00087c82 */ /* 0x000fe20008000000 */
[----:B------:R-:W-:Y:S01]  /*3480*/  UMOV UR18, 0x1000080 ;  /* 0x0100008000127882 */ /* 0x000fe20000000000 */
[----:B------:R-:W-:Y:S01]  /*3490*/  UMOV UR19, 0x40000040 ;  /* 0x4000004000137882 */ /* 0x000fe20000000000 */
[----:B------:R-:W-:Y:S01]  /*34a0*/  UMOV UR7, URZ ;  /* 0x0000003f00077c82 */ /* 0x000fe20008000000 */
[----:B------:R-:W-:-:S02]  /*34b0*/  UIADD3.X UR17, UR8, -0x7fffffe0, URZ, UP0, !UPT ;  /* 0x8000002008117890 */ /* 0x000fc400087fe43f */
[----:B------:R-:W-:Y:S01]  /*34c0*/  UIADD3.64 UR18, UR6, UR18, URZ ;  /* 0x0000001206127297 */ /* 0x000fe2000fffe03f */
[----:B--2---:R-:W-:-:S06]  /*34d0*/  WARPGROUP.ARRIVE ;  /* 0x00000000000079c5 */ /* 0x004fcc0000000000 */
[----:B------:R-:W-:Y:S03]  /*34e0*/  HGMMA.64x256x16.F32.BF16 R124, gdesc[UR12].tnspB, R124, gsb0 ;  /* 0x43e000000c7c79f0 */ /* 0x000fe6000800187c */
[----:B------:R-:W-:Y:S02]  /*34f0*/  WARPGROUP.DEPBAR.LE gsb0, 0x0 ;  /* 0x00008000000079c5 */ /* 0x000fe40000010000 */
[----:B------:R-:W-:-:S15]  /*3500*/  WARPGROUP.ARRIVE ;  /* 0x00000000000079c5 */ /* 0x000fde0000000000 */
[----:B------:R-:W-:-:S08]  /*3510*/  NOP ;  /* 0x0000000000007918 */ /* 0x000fd00000000000 */
[----:B------:R-:W-:Y:S03]  /*3520*/  HGMMA.64x256x16.F32.BF16 R124, gdesc[UR16].tnspB, R124, gsb0 ;  /* 0x43e00000107c79f0 */ /* 0x000fe6000800187c */
[----:B------:R-:W-:Y:S02]  /*3530*/  WARPGROUP.DEPBAR.LE gsb0, 0x0 ;  /* 0x00008000000079c5 */ /* 0x000fe40000010000 */
[----:B------:R-:W-:Y:S04]  /*3540*/  STL.64 [R1], R124 ;  /* 0x0000007c01007387 */ /* 0x000fe80000100a00 */
        /* <DEDUP_REMOVED lines=63> */
[----:B--2---:R-:W2:Y:S04]  /*3940*/  LDL.LU.64 R150, [R1+0x268] ;  /* 0x0002680001967983 */ /* 0x004ea80000300a00 */
        /* <DEDUP_REMOVED lines=13> */
[----:B------:R-:W-:-:S02]  /*3a20*/  UIADD3.64 UR12, UR16, 0x1fe, URZ ;  /* 0x000001fe100c7897 */ /* 0x000fc4000fffe03f */
[----:B------:R-:W-:Y:S02]  /*3a30*/  UIADD3.64 UR16, UR16, 0x200, URZ ;  /* 0x0000020010107897 */ /* 0x000fe4000fffe03f */
[----:B------:R-:W-:Y:S02]  /*3a40*/  UIADD3 UR10, UR10, 0x20, URZ ;  /* 0x000000200a0a7890 */ /* 0x000fe4000fffe03f */
[----:B------:R-:W-:-:S04]  /*3a50*/  UIADD3 UR5, UR5, 0x1, URZ ;  /* 0x0000000105057890 */ /* 0x000fc8000fffe03f */
[----:B-1----:R-:W-:Y:S01]  /*3a60*/  ISETP.LE.AND P0, PT, R0, UR10, PT ;  /* 0x0000000a00007c0c */ /* 0x002fe2000bf03270 */
[----:B------:R-:W-:-:S04]  /*3a70*/  UISETP.NE.U32.AND UP0, UPT, UR5, 0x4, UPT ;  /* 0x000000040500788c */ /* 0x000fc8000bf05070 */
[----:B------:R-:W-:Y:S02]  /*3a80*/  USEL UR6, URZ, 0x1, UP0 ;  /* 0x000000013f067887 */ /* 0x000fe40008000000 */
[----:B------:R-:W-:Y:S02]  /*3a90*/  USEL UR5, UR5, URZ, UP0 ;  /* 0x0000003f05057287 */ /* 0x000fe40008000000 */
[----:B------:R-:W-:Y:S01]  /*3aa0*/  ULOP3.LUT UR4, UR4, UR6, URZ, 0x3c, !UPT ;  /* 0x0000000604047292 */ /* 0x000fe2000f8e3c3f */
[----:B--2---:R-:W-:-:S06]  /*3ab0*/  WARPGROUP.ARRIVE ;  /* 0x00000000000079c5 */ /* 0x004fcc0000000000 */
[----:B------:R-:W-:Y:S03]  /*3ac0*/  HGMMA.64x256x16.F32.BF16 R24, gdesc[UR12].tnspB, R24, gsb0 ;  /* 0x43e000000c1879f0 */ /* 0x000fe60008001818 */
[----:B------:R-:W-:Y:S02]  /*3ad0*/  WARPGROUP.DEPBAR.LE gsb0, 0x0 ;  /* 0x00008000000079c5 */ /* 0x000fe40000010000 */
[----:B------:R-:W-:-:S15]  /*3ae0*/  WARPGROUP.ARRIVE ;  /* 0x00000000000079c5 */ /* 0x000fde0000000000 */
[----:B------:R-:W-:-:S08]  /*3af0*/  NOP ;  /* 0x0000000000007918 */ /* 0x000fd00000000000 */
[----:B------:R-:W-:Y:S03]  /*3b00*/  HGMMA.64x256x16.F32.BF16 R24, gdesc[UR16].tnspB, R24, gsb0 ;  /* 0x43e00000101879f0 */ /* 0x000fe60008001818 */
[----:B------:R-:W-:Y:S02]  /*3b10*/  WARPGROUP.DEPBAR.LE gsb0, 0x0 ;  /* 0x00008000000079c5 */ /* 0x000fe40000010000 */
[----:B---3--:R-:W-:Y:S05]  /*3b20*/  @!P0 BRA `(.L_x_49) ;  /* 0xfffffff000608947 */ /* 0x008fea000383ffff */
.L_x_47:
[----:B------:R5:W-:Y:S04]  /*3b30*/  STL [R1+0x20c], R148 ;  /* 0x00020c9401007387 */ /* 0x000be80000100800 */
[----:B------:R-:W3:Y:S01]  /*3b40*/  LDL.LU R8, [R1] ;  /* 0x0000000001087983 */ /* 0x000ee20000300800 */
[----:B--2---:R-:W-:Y:S06]  /*3b50*/  BAR.SYNC.DEFER_BLOCKING 0x0 ;  /* 0x0000000000007b1d */ /* 0x004fec0000010000 */
[----:B-----5:R-:W2:Y:S04]  /*3b60*/  LDL.LU R148, [R1+0x4] ;  /* 0x0000040001947983 */ /* 0x020ea80000300800 */
[----:B------:R5:W-:Y:S04]  /*3b70*/  STL [R1+0x208], R149 ;  /* 0x0002089501007387 */ /* 0x000be80000100800 */
[----:B-----5:R-:W5:Y:S01]  /*3b80*/  LDL.LU R149, [R1+0xc] ;  /* 0x00000c0001957983 */ /* 0x020f620000300800 */
[----:B------:R-:W4:Y:S03]  /*3b90*/  @!P2 SYNCS.CCTL.IV [UR20+0x20000] ;  /* 0x02000000ff00a9b1 */ /* 0x000f260008000014 */
[----:B------:R-:W5:Y:S04]  /*3ba0*/  LDL.LU R9, [R1+0x8] ;  /* 0x0000080001097983 */ /* 0x000f680000300800 */
[----:B------:R1:W-:Y:S01]  /*3bb0*/  STL [R1+0x204], R150 ;  /* 0x0002049601007387 */ /* 0x0003e20000100800 */
[----:B----4-:R-:W-:Y:S06]  /*3bc0*/  BAR.SYNC.DEFER_BLOCKING 0x0 ;  /* 0x0000000000007b1d */ /* 0x010fec0000010000 */
[----:B-1----:R-:W4:Y:S04]  /*3bd0*/  LDL.LU R150, [R1+0x14] ;  /* 0x0000140001967983 */ /* 0x002f280000300800 */
[----:B------:R-:W4:Y:S04]  /*3be0*/  LDL.LU R10, [R1+0x10] ;  /* 0x00001000010a7983 */ /* 0x000f280000300800 */
[----:B------:R1:W-:Y:S01]  /*3bf0*/  STL [R1+0x200], R151 ;  /* 0x0002009701007387 */ /* 0x0003e20000100800 */
[----:B------:R-:W1:Y:S02]  /*3c00*/  @!P2 SYNCS.CCTL.IV [UR20+0x20008] ;  /* 0x02000800ff00a9b1 */ /* 0x000e640008000014 */
[----:B-1----:R-:W-:Y:S06]  /*3c10*/  BAR.SYNC.DEFER_BLOCKING 0x0 ;  /* 0x0000000000007b1d */ /* 0x002fec0000010000 */
[----:B------:R-:W4:Y:S04]  /*3c20*/  LDL.LU R151, [R1+0x1c] ;  /* 0x00001c0001977983 */ /* 0x000f280000300800 */
[----:B------:R-:W4:Y:S04]  /*3c30*/  LDL.LU R11, [R1+0x18] ;  /* 0x00001800010b7983 */ /* 0x000f280000300800 */
[----:B------:R-:W4:Y:S04]  /*3c40*/  LDL.LU R3, [R1+0x24] ;  /* 0x0000240001037983 */ /* 0x000f280000300800 */
[----:B------:R-:W4:Y:S04]  /*3c50*/  LDL.LU R4, [R1+0x20] ;  /* 0x0000200001047983 */ /* 0x000f280000300800 */
[----:B------:R-:W4:Y:S01]  /*3c60*/  LDL.LU R2, [R1+0x2c] ;  /* 0x00002c0001027983 */ /* 0x000f220000300800 */
[----:B------:R-:W1:Y:S03]  /*3c70*/  @!P2 SYNCS.CCTL.IV [UR20+0x20010] ;  /* 0x02001000ff00a9b1 */ /* 0x000e660008000014 */
[----:B------:R-:W4:Y:S04]  /*3c80*/  LDL.LU R5, [R1+0x28] ;  /* 0x0000280001057983 */ /* 0x000f280000300800 */
        /* <DEDUP_REMOVED lines=105> */
[----:B---3--:R-:W3:Y:S04]  /*4320*/  LDL.LU R0, [R1+0x1d0] ;  /* 0x0001d00001007983 */ /* 0x008ee80000300800 */
[----:B------:R-:W3:Y:S04]  /*4330*/  LDL.LU R200, [R1+0x1dc] ;  /* 0x0001dc0001c87983 */ /* 0x000ee80000300800 */
[----:B------:R-:W3:Y:S04]  /*4340*/  LDL.LU R191, [R1+0x1d8] ;  /* 0x0001d80001bf7983 */ /* 0x000ee80000300800 */
[----:B------:R-:W3:Y:S04]  /*4350*/  LDL.LU R197, [R1+0x1e4] ;  /* 0x0001e40001c57983 */ /* 0x000ee80000300800 */
[----:B------:R-:W3:Y:S04]  /*4360*/  LDL.LU R192, [R1+0x1e0] ;  /* 0x0001e00001c07983 */ /* 0x000ee80000300800 */
[----:B------:R-:W3:Y:S04]  /*4370*/  LDL.LU R199, [R1+0x1ec] ;  /* 0x0001ec0001c77983 */ /* 0x000ee80000300800 */
[----:B------:R-:W3:Y:S01]  /*4380*/  LDL.LU R193, [R1+0x1e8] ;  /* 0x0001e80001c17983 */ /* 0x000ee20000300800 */
[----:B--2---:R-:W-:-:S03]  /*4390*/  F2FP.BF16.F32.PACK_AB R8, R148, R8 ;  /* 0x000000089408723e */ /* 0x004fc600000010ff */
[----:B------:R-:W2:Y:S01]  /*43a0*/  LDL.LU R198, [R1+0x1f4] ;  /* 0x0001f40001c67983 */ /* 0x000ea20000300800 */
[----:B-----5:R-:W-:-:S03]  /*43b0*/  F2FP.BF16.F32.PACK_AB R9, R149, R9 ;  /* 0x000000099509723e */ /* 0x020fc600000010ff */
[----:B------:R-:W2:Y:S01]  /*43c0*/  LDL.LU R194, [R1+0x1f0] ;  /* 0x0001f00001c27983 */ /* 0x000ea20000300800 */
[----:B----4-:R-:W-:-:S03]  /*43d0*/  F2FP.BF16.F32.PACK_AB R10, R150, R10 ;  /* 0x0000000a960a723e */ /* 0x010fc600000010ff */
[----:B------:R-:W4:Y:S01]  /*43e0*/  LDL.LU R196, [R1+0x1fc] ;  /* 0x0001fc0001c47983 */ /* 0x000f220000300800 */
[----:B------:R-:W-:-:S03]  /*43f0*/  F2FP.BF16.F32.PACK_AB R11, R151, R11 ;  /* 0x0000000b970b723e */ /* 0x000fc600000010ff */
[----:B------:R-:W4:Y:S04]  /*4400*/  LDL.LU R195, [R1+0x1f8] ;  /* 0x0001f80001c37983 */ /* 0x000f280000300800 */
[----:B------:R-:W5:Y:S04]  /*4410*/  LDL.LU R148, [R1+0x20c] ;  /* 0x00020c0001947983 */ /* 0x000f680000300800 */
[----:B------:R-:W5:Y:S04]  /*4420*/  LDL.LU R149, [R1+0x208] ;  /* 0x0002080001957983 */ /* 0x000f680000300800 */
[----:B------:R-:W5:Y:S04]  /*4430*/  LDL.LU R150, [R1+0x204] ;  /* 0x0002040001967983 */ /* 0x000f680000300800 */
[----:B------:R-:W5:Y:S01]  /*4440*/  LDL.LU R151, [R1+0x200] ;  /* 0x0002000001977983 */ /* 0x000f620000300800 */
[----:B------:R-:W-:-:S02]  /*4450*/  F2FP.BF16.F32.PACK_AB R4, R3, R4 ;  /* 0x000000040304723e */ /* 0x000fc400000010ff */
[----:B------:R-:W-:Y:S02]  /*4460*/  ELECT P0, URZ, PT ;  /* 0x00000000003f782f */ /* 0x000fe40003800000 */
[----:B------:R-:W-:Y:S01]  /*4470*/  F2FP.BF16.F32.PACK_AB R5, R2, R5 ;  /* 0x000000050205723e */ /* 0x000fe200000010ff */
[----:B------:R-:W1:Y:S01]  /*4480*/  S2R R3, SR_TID.X ;  /* 0x0000000000037919 */ /* 0x000e620000002100 */
[----:B------:R-:W-:Y:S01]  /*4490*/  F2FP.BF16.F32.PACK_AB R20, R242, R20 ;  /* 0x00000014f214723e */ /* 0x000fe200000010ff */
[----:B------:R-:W-:Y:S01]  /*44a0*/  ULOP3.LUT UR28, UR28, 0x3, URZ, 0xc0, !UPT ;  /* 0x000000031c1c7892 */ /* 0x000fe2000f8ec03f */
[----:B------:R-:W-:Y:S01]  /*44b0*/  F2FP.BF16.F32.PACK_AB R21, R241, R21 ;  /* 0x00000015f115723e */ /* 0x000fe200000010ff */
[----:B-1----:R-:W-:Y:S01]  /*44c0*/  BAR.SYNC.DEFER_BLOCKING 0x0 ;  /* 0x0000000000007b1d */ /* 0x002fe20000010000 */
[----:B------:R-:W-:Y:S01]  /*44d0*/  F2FP.BF16.F32.PACK_AB R22, R240, R22 ;  /* 0x00000016f016723e */ /* 0x000fe200000010ff */
[----:B------:R-:W-:Y:S01]  /*44e0*/  ULEA UR8, UR28, UR20, 0xf ;  /* 0x000000141c087291 */ /* 0x000fe2000f8e783f */
[----:B------:R-:W-:Y:S01]  /*44f0*/  F2FP.BF16.F32.PACK_AB R23, R239, R23 ;  /* 0x00000017ef17723e */ /* 0x000fe200000010ff */
[----:B------:R-:W-:Y:S01]  /*4500*/  ULEA UR9, UR28, UR21, 0x6 ;  /* 0x000000151c097291 */ /* 0x000fe2000f8e303f */
[----:B------:R-:W-:Y:S01]  /*4510*/  F2FP.BF16.F32.PACK_AB R24, R25, R24 ;  /* 0x000000181918723e */ /* 0x000fe200000010ff */
[----:B------:R-:W-:Y:S01]  /*4520*/  UMOV UR10, UR11 ;  /* 0x0000000b000a7c82 */ /* 0x000fe20008000000 */
[----:B------:R-:W-:-:S02]  /*4530*/  F2FP.BF16.F32.PACK_AB R25, R27, R26 ;  /* 0x0000001a1b19723e */ /* 0x000fc400000010ff */
[----:B------:R-:W-:Y:S02]  /*4540*/  F2FP.BF16.F32.PACK_AB R56, R57, R56 ;  /* 0x000000383938723e */ /* 0x000fe400000010ff */
[----:B------:R-:W-:Y:S02]  /*4550*/  F2FP.BF16.F32.PACK_AB R26, R29, R28 ;  /* 0x0000001c1d1a723e */ /* 0x000fe400000010ff */
[----:B------:R-:W-:Y:S02]  /*4560*/  F2FP.BF16.F32.PACK_AB R27, R31, R30 ;  /* 0x0000001e1f1b723e */ /* 0x000fe400000010ff */
[----:B------:R-:W-:Y:S02]  /*4570*/  F2FP.BF16.F32.PACK_AB R57, R59, R58 ;  /* 0x0000003a3b39723e */ /* 0x000fe400000010ff */
[----:B------:R-:W-:Y:S02]  /*4580*/  F2FP.BF16.F32.PACK_AB R88, R89, R88 ;  /* 0x000000585958723e */ /* 0x000fe400000010ff */
[----:B------:R-:W-:-:S02]  /*4590*/  F2FP.BF16.F32.PACK_AB R58, R61, R60 ;  /* 0x0000003c3d3a723e */ /* 0x000fc400000010ff */
[----:B------:R-:W-:Y:S02]  /*45a0*/  F2FP.BF16.F32.PACK_AB R59, R63, R62 ;  /* 0x0000003e3f3b723e */ /* 0x000fe400000010ff */
[----:B------:R-:W-:Y:S01]  /*45b0*/  F2FP.BF16.F32.PACK_AB R89, R91, R90 ;  /* 0x0000005a5b59723e */ /* 0x000fe200000010ff */
[----:B------:R-:W1:Y:S01]  /*45c0*/  @!P2 SYNCS.CCTL.IV [UR20+0x20018] ;  /* 0x02001800ff00a9b1 */ /* 0x000e620008000014 */
[----:B------:R-:W-:Y:S02]  /*45d0*/  F2FP.BF16.F32.PACK_AB R120, R121, R120 ;  /* 0x000000787978723e */ /* 0x000fe400000010ff */
[----:B------:R-:W-:Y:S02]  /*45e0*/  F2FP.BF16.F32.PACK_AB R90, R93, R92 ;  /* 0x0000005c5d5a723e */ /* 0x000fe400000010ff */
[----:B------:R-:W-:Y:S02]  /*45f0*/  LOP3.LUT R2, R3, 0xff, RZ, 0xc0, !PT ;  /* 0x000000ff03027812 */ /* 0x000fe400078ec0ff */
[----:B------:R-:W-:-:S02]  /*4600*/  F2FP.BF16.F32.PACK_AB R164, R226, R164 ;  /* 0x000000a4e2a4723e */ /* 0x000fc400000010ff */
[----:B------:R-:W-:Y:S02]  /*4610*/  ISETP.LT.U32.AND P0, PT, R2, 0x80, P0 ;  /* 0x000000800200780c */ /* 0x000fe40000701070 */
[----:B------:R-:W-:Y:S02]  /*4620*/  F2FP.BF16.F32.PACK_AB R91, R95, R94 ;  /* 0x0000005e5f5b723e */ /* 0x000fe400000010ff */
[----:B------:R-:W-:Y:S02]  /*4630*/  F2FP.BF16.F32.PACK_AB R165, R225, R165 ;  /* 0x000000a5e1a5723e */ /* 0x000fe400000010ff */
[----:B------:R-:W-:Y:S02]  /*4640*/  F2FP.BF16.F32.PACK_AB R121, R123, R122 ;  /* 0x0000007a7b79723e */ /* 0x000fe400000010ff */
[----:B------:R-:W-:Y:S02]  /*4650*/  F2FP.BF16.F32.PACK_AB R122, R125, R124 ;  /* 0x0000007c7d7a723e */ /* 0x000fe400000010ff */
[----:B------:R-:W-:-:S02]  /*4660*/  F2FP.BF16.F32.PACK_AB R123, R127, R126 ;  /* 0x0000007e7f7b723e */ /* 0x000fc400000010ff */
[----:B------:R-:W-:Y:S01]  /*4670*/  F2FP.BF16.F32.PACK_AB R166, R224, R166 ;  /* 0x000000a6e0a6723e */ /* 0x000fe200000010ff */
[----:B------:R-:W-:Y:S01]  /*4680*/  VOTEU.ANY UP0, P0 ;  /* 0x00000000003f7886 */ /* 0x000fe20000000100 */
[----:B------:R-:W-:Y:S01]  /*4690*/  F2FP.BF16.F32.PACK_AB R6, R252, R6 ;  /* 0x00000006fc06723e */ /* 0x000fe200000010ff */
[----:B------:R-:W-:Y:S01]  /*46a0*/  VOTEU.ANY UP1, P0 ;  /* 0x00000000003f7886 */ /* 0x000fe20000020100 */
[----:B------:R-:W-:Y:S02]  /*46b0*/  F2FP.BF16.F32.PACK_AB R7, R251, R7 ;  /* 0x00000007fb07723e */ /* 0x000fe400000010ff */
[----:B------:R-:W-:Y:S01]  /*46c0*/  F2FP.BF16.F32.PACK_AB R152, R238, R152 ;  /* 0x00000098ee98723e */ /* 0x000fe200000010ff */
[----:B------:R-:W-:Y:S01]  /*46d0*/  @UP0 UMOV UR6, UR26 ;  /* 0x0000001a00060c82 */ /* 0x000fe20008000000 */
[----:B------:R-:W-:Y:S01]  /*46e0*/  F2FP.BF16.F32.PACK_AB R167, R223, R167 ;  /* 0x000000a7dfa7723e */ /* 0x000fe200000010ff */
[----:B------:R-:W-:Y:S01]  /*46f0*/  @UP0 UMOV UR7, UR27 ;  /* 0x0000001b00070c82 */ /* 0x000fe20008000000 */
        /* <DEDUP_REMOVED lines=87> */
[----:B---3--:R-:W-:Y:S01]  /*4c70*/  F2FP.BF16.F32.PACK_AB R190, R190, R0 ;  /* 0x00000000bebe723e */ /* 0x008fe200000010ff */
[----:B------:R-:W-:-:S05]  /*4c80*/  IMAD.SHL.U32 R0, R3, 0x80, RZ ;  /* 0x0000008003007824 */ /* 0x000fca00078e00ff */
[----:B------:R-:W-:Y:S02]  /*4c90*/  LOP3.LUT R0, R0, 0x780, RZ, 0xc0, !PT ;  /* 0x0000078000007812 */ /* 0x000fe400078ec0ff */
[----:B------:R-:W-:Y:S02]  /*4ca0*/  F2FP.BF16.F32.PACK_AB R191, R200, R191 ;  /* 0x000000bfc8bf723e */ /* 0x000fe400000010ff */
[----:B------:R-:W-:Y:S01]  /*4cb0*/  F2FP.BF16.F32.PACK_AB R192, R197, R192 ;  /* 0x000000c0c5c0723e */ /* 0x000fe200000010ff */
[----:B------:R-:W-:-:S05]  /*4cc0*/  IMAD.SHL.U32 R197, R3, 0x10, RZ ;  /* 0x0000001003c57824 */ /* 0x000fca00078e00ff */
[----:B------:R-:W-:Y:S02]  /*4cd0*/  LOP3.LUT R0, R0, 0x70, R197, 0xf8, !PT ;  /* 0x0000007000007812 */ /* 0x000fe400078ef8c5 */
[----:B------:R-:W-:Y:S02]  /*4ce0*/  F2FP.BF16.F32.PACK_AB R193, R199, R193 ;  /* 0x000000c1c7c1723e */ /* 0x000fe400000010ff */
[----:B------:R-:W-:Y:S01]  /*4cf0*/  LOP3.LUT R0, R0, 0x10, R3, 0x78, !PT ;  /* 0x0000001000007812 */ /* 0x000fe200078e7803 */
[----:B------:R-:W-:-:S05]  /*4d00*/  IMAD.SHL.U32 R3, R3, 0x40, RZ ;  /* 0x0000004003037824 */ /* 0x000fca00078e00ff */
[----:B------:R-:W-:Y:S02]  /*4d10*/  LOP3.LUT R0, R0, 0x3800, R3, 0xf8, !PT ;  /* 0x0000380000007812 */ /* 0x000fe400078ef803 */
[----:B--2---:R-:W-:Y:S02]  /*4d20*/  F2FP.BF16.F32.PACK_AB R194, R198, R194 ;  /* 0x000000c2c6c2723e */ /* 0x004fe400000010ff */
[C---:B------:R-:W-:Y:S01]  /*4d30*/  LOP3.LUT R3, R0.reuse, 0x20, RZ, 0x3c, !PT ;  /* 0x0000002000037812 */ /* 0x040fe200078e3cff */
[----:B------:R-:W-:Y:S01]  /*4d40*/  VIADD R2, R0, UR20 ;  /* 0x0000001400027c36 */ /* 0x000fe20008000000 */
[----:B----4-:R-:W-:-:S03]  /*4d50*/  F2FP.BF16.F32.PACK_AB R195, R196, R195 ;  /* 0x000000c3c4c3723e */ /* 0x010fc600000010ff */
[----:B------:R-:W-:Y:S01]  /*4d60*/  VIADD R3, R3, UR20 ;  /* 0x0000001403037c36 */ /* 0x000fe20008000000 */
[----:B-1----:R1:W-:Y:S04]  /*4d70*/  STSM.16.M88.4 [R2], R8 ;  /* 0x0000000802007844 */ /* 0x0023e80000000200 */
[----:B------:R-:W-:Y:S01]  /*4d80*/  STSM.16.M88.4 [R2+0x8000], R20 ;  /* 0x0080001402007844 */ /* 0x000fe20000000200 */
[----:B-----5:R-:W-:-:S03]  /*4d90*/  F2FP.BF16.F32.PACK_AB R146, R149, R148 ;  /* 0x000000949592723e */ /* 0x020fc600000010ff */
[----:B------:R-:W-:Y:S04]  /*4da0*/  STSM.16.M88.4 [R2+0x10000], R164 ;  /* 0x010000a402007844 */ /* 0x000fe80000000200 */
[----:B------:R-:W-:Y:S01]  /*4db0*/  STSM.16.M88.4 [R2+0x18000], R180 ;  /* 0x018000b402007844 */ /* 0x000fe20000000200 */
[----:B------:R-:W-:-:S03]  /*4dc0*/  F2FP.BF16.F32.PACK_AB R147, R151, R150 ;  /* 0x000000969793723e */ /* 0x000fc600000010ff */
[----:B------:R-:W-:Y:S01]  /*4dd0*/  STSM.16.M88.4 [R2+0x4000], R24 ;  /* 0x0040001802007844 */ /* 0x000fe20000000200 */
[C---:B-1----:R-:W-:Y:S02]  /*4de0*/  LOP3.LUT R8, R0.reuse, 0x40, RZ, 0x3c, !PT ;  /* 0x0000004000087812 */ /* 0x042fe400078e3cff */
[----:B------:R-:W-:Y:S01]  /*4df0*/  LOP3.LUT R0, R0, 0x60, RZ, 0x3c, !PT ;  /* 0x0000006000007812 */ /* 0x000fe200078e3cff */
[----:B------:R-:W-:Y:S02]  /*4e00*/  STSM.16.M88.4 [R2+0xc000], R56 ;  /* 0x00c0003802007844 */ /* 0x000fe40000000200 */
[----:B------:R-:W-:Y:S02]  /*4e10*/  VIADD R8, R8, UR20 ;  /* 0x0000001408087c36 */ /* 0x000fe40008000000 */
[----:B------:R-:W-:Y:S01]  /*4e20*/  STSM.16.M88.4 [R2+0x14000], R88 ;  /* 0x0140005802007844 */ /* 0x000fe20000000200 */
[----:B------:R-:W-:-:S03]  /*4e30*/  VIADD R0, R0, UR20 ;  /* 0x0000001400007c36 */ /* 0x000fc60008000000 */
[----:B------:R-:W-:Y:S04]  /*4e40*/  STSM.16.M88.4 [R2+0x1c000], R120 ;  /* 0x01c0007802007844 */ /* 0x000fe80000000200 */
[----:B------:R-:W-:Y:S04]  /*4e50*/  STSM.16.M88.4 [R3], R4 ;  /* 0x0000000403007844 */ /* 0x000fe80000000200 */
[----:B------:R-:W-:Y:S04]  /*4e60*/  STSM.16.M88.4 [R3+0x8000], R152 ;  /* 0x0080009803007844 */ /* 0x000fe80000000200 */
[----:B------:R-:W-:Y:S04]  /*4e70*/  STSM.16.M88.4 [R3+0x10000], R168 ;  /* 0x010000a803007844 */ /* 0x000fe80000000200 */
[----:B------:R-:W-:Y:S04]  /*4e80*/  STSM.16.M88.4 [R3+0x18000], R184 ;  /* 0x018000b803007844 */ /* 0x000fe80000000200 */
[----:B------:R-:W-:Y:S04]  /*4e90*/  STSM.16.M88.4 [R3+0x4000], R32 ;  /* 0x0040002003007844 */ /* 0x000fe80000000200 */
[----:B------:R-:W-:Y:S04]  /*4ea0*/  STSM.16.M88.4 [R3+0xc000], R64 ;  /* 0x00c0004003007844 */ /* 0x000fe80000000200 */
[----:B------:R-:W-:Y:S04]  /*4eb0*/  STSM.16.M88.4 [R3+0x14000], R96 ;  /* 0x0140006003007844 */ /* 0x000fe80000000200 */
        /* <DEDUP_REMOVED lines=16> */
[----:B------:R-:W-:Y:S01]  /*4fc0*/  STSM.16.M88.4 [R0+0x1c000], R144 ;  /* 0x01c0009000007844 */ /* 0x000fe20000000200 */
[----:B------:R1:W-:Y:S06]  /*4fd0*/  MEMBAR.ALL.CTA ;  /* 0x0000000000007992 */ /* 0x0003ec0000008000 */
[----:B-1----:R-:W1:Y:S02]  /*4fe0*/  FENCE.VIEW.ASYNC.S ;  /* 0x00000000000073c6 */ /* 0x002e640000000000 */
[----:B-1----:R-:W-:Y:S06]  /*4ff0*/  BAR.SYNC.DEFER_BLOCKING 0x0 ;  /* 0x0000000000007b1d */ /* 0x002fec0000010000 */
[----:B------:R1:W-:Y:S01]  /*5000*/  @UP1 UTMASTG.2D [UR8], [UR6] ;  /* 0x00000008060013b5 */ /* 0x0003e20008008000 */
[----:B------:R0:W-:Y:S01]  /*5010*/  UTMACMDFLUSH ;  /* 0x00000000000079b7 */ /* 0x0001e20000000000 */
[----:B------:R-:W-:-:S04]  /*5020*/  DEPBAR.LE SB0, 0x0 ;  /* 0x000080000000791a */ /* 0x000fc80000000000 */
[----:B------:R-:W-:Y:S06]  /*5030*/  BAR.SYNC.DEFER_BLOCKING 0x0 ;  /* 0x0000000000007b1d */ /* 0x000fec0000010000 */
[----:B-1----:R-:W-:Y:S05]  /*5040*/  EXIT ;  /* 0x000000000000794d */ /* 0x002fea0003800000 */
.L_x_48:
[----:B------:R-:W1:Y:S02]  /*5050*/  SYNCS.PHASECHK.TRANS64.TRYWAIT P0, [UR19+0x20000], R0 ;  /* 0x02000000ff0075a7 */ /* 0x000e640008000153 */
[----:B-1----:R-:W-:Y:S05]  /*5060*/  @!P0 BRA `(.L_x_48) ;  /* 0xfffffffc00f88947 */ /* 0x002fea000383ffff */
[----:B------:R-:W-:Y:S05]  /*5070*/  BRA `(.L_x_50) ;  /* 0xffffffdc00987947 */ /* 0x000fea000383ffff */
.L_x_51:
[----:B------:R-:W-:-:S00]  /*5080*/  BRA `(.L_x_51) ;  /* 0xfffffffc00fc7947 */ /* 0x000fc0000383ffff */
[----:B------:R-:W-:-:S00]  /*5090*/  NOP ;  /* 0x0000000000007918 */ /* 0x000fc00000000000 */
        /* <DEDUP_REMOVED lines=14> */
.L_x_52:


//--------------------- .nv.shared.gluon_wgmma    --------------------------
	.section	.nv.shared.gluon_wgmma,"aw",@nobits
	.sectionflags	@""
	.align	16
	.zero		1024


//--------------------- .nv.shared.reserved.0     --------------------------
	.section	.nv.shared.reserved.0,"aw",@nobits
	.weak		__nv_reservedSMEM_offset_0_alias
	.size		__nv_reservedSMEM_offset_0_alias, 0, 0
	.other		__nv_reservedSMEM_offset_0_alias,@"STO_CUDA_RESERVED_SHARED STV_DEFAULT"
__nv_reservedSMEM_offset_0_alias:
	.zero		0


//--------------------- .nv.constant0.gluon_wgmma --------------------------
	.section	.nv.constant0.gluon_wgmma,"a",@progbits
	.sectionflags	@""
	.align	4
.nv.constant0.gluon_wgmma:
	.zero		608


//--------------------- SYMBOLS --------------------------

	.type		.nv.reservedSmem.offset0,@object
	.size		.nv.reservedSmem.offset0,0x4
